//
// Generated by NVIDIA NVVM Compiler
//
// Compiler Build ID: CL-36424714
// Cuda compilation tools, release 13.0, V13.0.88
// Based on NVVM 20.0.0
//

.version 9.0
.target sm_100
.address_size 64

	// .globl	_Z16sgemv_kernel_f32PfS_S_ii

.visible .entry _Z16sgemv_kernel_f32PfS_S_ii(
	.param .u64 .ptr .align 1 _Z16sgemv_kernel_f32PfS_S_ii_param_0,
	.param .u64 .ptr .align 1 _Z16sgemv_kernel_f32PfS_S_ii_param_1,
	.param .u64 .ptr .align 1 _Z16sgemv_kernel_f32PfS_S_ii_param_2,
	.param .u32 _Z16sgemv_kernel_f32PfS_S_ii_param_3,
	.param .u32 _Z16sgemv_kernel_f32PfS_S_ii_param_4
)
{
	.reg .pred 	%p<16>;
	.reg .b32 	%r<64>;
	.reg .b32 	%f<78>;
	.reg .b64 	%rd<37>;

	ld.param.u64 	%rd4, [_Z16sgemv_kernel_f32PfS_S_ii_param_0];
	ld.param.u64 	%rd5, [_Z16sgemv_kernel_f32PfS_S_ii_param_1];
	ld.param.u64 	%rd3, [_Z16sgemv_kernel_f32PfS_S_ii_param_2];
	ld.param.u32 	%r22, [_Z16sgemv_kernel_f32PfS_S_ii_param_3];
	ld.param.u32 	%r23, [_Z16sgemv_kernel_f32PfS_S_ii_param_4];
	cvta.to.global.u64 	%rd1, %rd5;
	cvta.to.global.u64 	%rd2, %rd4;
	mov.u32 	%r24, %tid.y;
	mov.u32 	%r25, %ctaid.x;
	mov.u32 	%r26, %ntid.y;
	mad.lo.s32 	%r1, %r25, %r26, %r24;
	mov.u32 	%r27, %tid.x;
	and.b32  	%r2, %r27, 31;
	setp.ge.s32 	%p1, %r1, %r23;
	@%p1 bra 	$L__BB0_15;
	setp.lt.s32 	%p2, %r22, 1;
	mov.f32 	%f77, 0f00000000;
	@%p2 bra 	$L__BB0_13;
	add.s32 	%r3, %r22, 31;
	shr.u32 	%r4, %r3, 5;
	mul.lo.s32 	%r5, %r22, %r1;
	and.b32  	%r6, %r4, 7;
	setp.lt.u32 	%p3, %r22, 225;
	mov.f32 	%f77, 0f00000000;
	mov.b32 	%r58, 0;
	@%p3 bra 	$L__BB0_5;
	and.b32  	%r58, %r4, 67108856;
	and.b32  	%r30, %r4, 67108856;
	neg.s32 	%r63, %r30;
	or.b32  	%r62, %r2, 128;
	add.s32 	%r61, %r5, %r2;
	mov.f32 	%f77, 0f00000000;
$L__BB0_4:
	.pragma "nounroll";
	add.s32 	%r31, %r62, -128;
	mul.wide.s32 	%rd6, %r61, 4;
	add.s64 	%rd7, %rd2, %rd6;
	ld.global.f32 	%f18, [%rd7];
	mul.wide.u32 	%rd8, %r31, 4;
	add.s64 	%rd9, %rd1, %rd8;
	ld.global.f32 	%f19, [%rd9];
	fma.rn.f32 	%f20, %f18, %f19, %f77;
	ld.global.f32 	%f21, [%rd7+128];
	ld.global.f32 	%f22, [%rd9+128];
	fma.rn.f32 	%f23, %f21, %f22, %f20;
	ld.global.f32 	%f24, [%rd7+256];
	ld.global.f32 	%f25, [%rd9+256];
	fma.rn.f32 	%f26, %f24, %f25, %f23;
	add.s32 	%r32, %r62, -32;
	ld.global.f32 	%f27, [%rd7+384];
	mul.wide.u32 	%rd10, %r32, 4;
	add.s64 	%rd11, %rd1, %rd10;
	ld.global.f32 	%f28, [%rd11];
	fma.rn.f32 	%f29, %f27, %f28, %f26;
	add.s32 	%r33, %r62, 96;
	ld.global.f32 	%f30, [%rd7+512];
	mul.wide.u32 	%rd12, %r62, 4;
	add.s64 	%rd13, %rd1, %rd12;
	ld.global.f32 	%f31, [%rd13];
	fma.rn.f32 	%f32, %f30, %f31, %f29;
	add.s32 	%r34, %r62, 32;
	ld.global.f32 	%f33, [%rd7+640];
	mul.wide.u32 	%rd14, %r34, 4;
	add.s64 	%rd15, %rd1, %rd14;
	ld.global.f32 	%f34, [%rd15];
	fma.rn.f32 	%f35, %f33, %f34, %f32;
	add.s32 	%r35, %r62, 64;
	ld.global.f32 	%f36, [%rd7+768];
	mul.wide.u32 	%rd16, %r35, 4;
	add.s64 	%rd17, %rd1, %rd16;
	ld.global.f32 	%f37, [%rd17];
	fma.rn.f32 	%f38, %f36, %f37, %f35;
	ld.global.f32 	%f39, [%rd7+896];
	mul.wide.u32 	%rd18, %r33, 4;
	add.s64 	%rd19, %rd1, %rd18;
	ld.global.f32 	%f40, [%rd19];
	fma.rn.f32 	%f77, %f39, %f40, %f38;
	add.s32 	%r63, %r63, 8;
	add.s32 	%r62, %r62, 256;
	add.s32 	%r61, %r61, 256;
	setp.eq.s32 	%p4, %r63, 0;
	@%p4 bra 	$L__BB0_5;
	bra.uni 	$L__BB0_4;
$L__BB0_5:
	setp.eq.s32 	%p5, %r6, 0;
	@%p5 bra 	$L__BB0_13;
	setp.lt.u32 	%p6, %r6, 4;
	@%p6 bra 	$L__BB0_8;
	shl.b32 	%r36, %r58, 5;
	or.b32  	%r37, %r36, %r2;
	add.s32 	%r38, %r37, %r5;
	mul.wide.s32 	%rd20, %r38, 4;
	add.s64 	%rd21, %rd2, %rd20;
	ld.global.f32 	%f42, [%rd21];
	mul.wide.u32 	%rd22, %r37, 4;
	add.s64 	%rd23, %rd1, %rd22;
	ld.global.f32 	%f43, [%rd23];
	fma.rn.f32 	%f44, %f42, %f43, %f77;
	ld.global.f32 	%f45, [%rd21+128];
	ld.global.f32 	%f46, [%rd23+128];
	fma.rn.f32 	%f47, %f45, %f46, %f44;
	ld.global.f32 	%f48, [%rd21+256];
	ld.global.f32 	%f49, [%rd23+256];
	fma.rn.f32 	%f50, %f48, %f49, %f47;
	ld.global.f32 	%f51, [%rd21+384];
	ld.global.f32 	%f52, [%rd23+384];
	fma.rn.f32 	%f77, %f51, %f52, %f50;
	add.s32 	%r58, %r58, 4;
$L__BB0_8:
	and.b32  	%r39, %r4, 3;
	setp.eq.s32 	%p7, %r39, 0;
	@%p7 bra 	$L__BB0_13;
	setp.eq.s32 	%p8, %r39, 1;
	@%p8 bra 	$L__BB0_11;
	shl.b32 	%r40, %r58, 5;
	or.b32  	%r41, %r40, %r2;
	add.s32 	%r42, %r41, %r5;
	mul.wide.s32 	%rd24, %r42, 4;
	add.s64 	%rd25, %rd2, %rd24;
	ld.global.f32 	%f54, [%rd25];
	mul.wide.u32 	%rd26, %r41, 4;
	add.s64 	%rd27, %rd1, %rd26;
	ld.global.f32 	%f55, [%rd27];
	fma.rn.f32 	%f56, %f54, %f55, %f77;
	add.s32 	%r43, %r41, 32;
	ld.global.f32 	%f57, [%rd25+128];
	mul.wide.u32 	%rd28, %r43, 4;
	add.s64 	%rd29, %rd1, %rd28;
	ld.global.f32 	%f58, [%rd29];
	fma.rn.f32 	%f77, %f57, %f58, %f56;
	add.s32 	%r58, %r58, 2;
$L__BB0_11:
	and.b32  	%r44, %r3, 32;
	setp.eq.s32 	%p9, %r44, 0;
	@%p9 bra 	$L__BB0_13;
	shl.b32 	%r45, %r58, 5;
	or.b32  	%r46, %r45, %r2;
	add.s32 	%r47, %r46, %r5;
	mul.wide.s32 	%rd30, %r47, 4;
	add.s64 	%rd31, %rd2, %rd30;
	ld.global.f32 	%f59, [%rd31];
	mul.wide.u32 	%rd32, %r46, 4;
	add.s64 	%rd33, %rd1, %rd32;
	ld.global.f32 	%f60, [%rd33];
	fma.rn.f32 	%f77, %f59, %f60, %f77;
$L__BB0_13:
	mov.b32 	%r48, %f77;
	shfl.sync.bfly.b32	%r49|%p10, %r48, 16, 31, -1;
	mov.b32 	%f61, %r49;
	add.f32 	%f62, %f77, %f61;
	mov.b32 	%r50, %f62;
	shfl.sync.bfly.b32	%r51|%p11, %r50, 8, 31, -1;
	mov.b32 	%f63, %r51;
	add.f32 	%f64, %f62, %f63;
	mov.b32 	%r52, %f64;
	shfl.sync.bfly.b32	%r53|%p12, %r52, 4, 31, -1;
	mov.b32 	%f65, %r53;
	add.f32 	%f66, %f64, %f65;
	mov.b32 	%r54, %f66;
	shfl.sync.bfly.b32	%r55|%p13, %r54, 2, 31, -1;
	mov.b32 	%f67, %r55;
	add.f32 	%f68, %f66, %f67;
	mov.b32 	%r56, %f68;
	shfl.sync.bfly.b32	%r57|%p14, %r56, 1, 31, -1;
	mov.b32 	%f69, %r57;
	add.f32 	%f13, %f68, %f69;
	setp.ne.s32 	%p15, %r2, 0;
	@%p15 bra 	$L__BB0_15;
	cvta.to.global.u64 	%rd34, %rd3;
	mul.wide.s32 	%rd35, %r1, 4;
	add.s64 	%rd36, %rd34, %rd35;
	st.global.f32 	[%rd36], %f13;
$L__BB0_15:
	ret;

}
	// .globl	_Z17gemv_kernel_f32x4PfS_S_ii
.visible .entry _Z17gemv_kernel_f32x4PfS_S_ii(
	.param .u64 .ptr .align 1 _Z17gemv_kernel_f32x4PfS_S_ii_param_0,
	.param .u64 .ptr .align 1 _Z17gemv_kernel_f32x4PfS_S_ii_param_1,
	.param .u64 .ptr .align 1 _Z17gemv_kernel_f32x4PfS_S_ii_param_2,
	.param .u32 _Z17gemv_kernel_f32x4PfS_S_ii_param_3,
	.param .u32 _Z17gemv_kernel_f32x4PfS_S_ii_param_4
)
{
	.reg .pred 	%p<16>;
	.reg .b32 	%r<67>;
	.reg .b32 	%f<213>;
	.reg .b64 	%rd<41>;

	ld.param.u64 	%rd4, [_Z17gemv_kernel_f32x4PfS_S_ii_param_0];
	ld.param.u64 	%rd5, [_Z17gemv_kernel_f32x4PfS_S_ii_param_1];
	ld.param.u64 	%rd3, [_Z17gemv_kernel_f32x4PfS_S_ii_param_2];
	ld.param.u32 	%r23, [_Z17gemv_kernel_f32x4PfS_S_ii_param_3];
	ld.param.u32 	%r24, [_Z17gemv_kernel_f32x4PfS_S_ii_param_4];
	cvta.to.global.u64 	%rd1, %rd5;
	cvta.to.global.u64 	%rd2, %rd4;
	mov.u32 	%r25, %tid.y;
	mov.u32 	%r26, %ctaid.y;
	mov.u32 	%r27, %ntid.x;
	mad.lo.s32 	%r1, %r26, %r27, %r25;
	mov.u32 	%r28, %tid.x;
	and.b32  	%r2, %r28, 31;
	setp.ge.s32 	%p1, %r1, %r24;
	@%p1 bra 	$L__BB1_15;
	setp.lt.s32 	%p2, %r23, 97;
	mov.f32 	%f212, 0f00000000;
	@%p2 bra 	$L__BB1_13;
	add.s32 	%r3, %r23, 31;
	shr.u32 	%r4, %r3, 7;
	mul.lo.s32 	%r5, %r23, %r1;
	shl.b32 	%r6, %r2, 2;
	and.b32  	%r7, %r4, 7;
	setp.lt.u32 	%p3, %r23, 993;
	mov.f32 	%f212, 0f00000000;
	mov.b32 	%r61, 0;
	@%p3 bra 	$L__BB1_5;
	and.b32  	%r61, %r4, 16777208;
	and.b32  	%r31, %r4, 16777208;
	neg.s32 	%r66, %r31;
	or.b32  	%r65, %r6, 512;
	add.s32 	%r64, %r5, %r6;
	mov.f32 	%f212, 0f00000000;
$L__BB1_4:
	.pragma "nounroll";
	add.s32 	%r32, %r65, -512;
	mul.wide.s32 	%rd6, %r64, 4;
	add.s64 	%rd7, %rd2, %rd6;
	ld.global.nc.v4.f32 	{%f18, %f19, %f20, %f21}, [%rd7];
	mul.wide.u32 	%rd8, %r32, 4;
	add.s64 	%rd9, %rd1, %rd8;
	ld.global.nc.v4.f32 	{%f22, %f23, %f24, %f25}, [%rd9];
	fma.rn.f32 	%f26, %f18, %f22, %f212;
	fma.rn.f32 	%f27, %f19, %f23, %f26;
	fma.rn.f32 	%f28, %f20, %f24, %f27;
	fma.rn.f32 	%f29, %f21, %f25, %f28;
	add.s32 	%r33, %r65, -384;
	ld.global.nc.v4.f32 	{%f30, %f31, %f32, %f33}, [%rd7+512];
	mul.wide.u32 	%rd10, %r33, 4;
	add.s64 	%rd11, %rd1, %rd10;
	ld.global.nc.v4.f32 	{%f34, %f35, %f36, %f37}, [%rd11];
	fma.rn.f32 	%f38, %f30, %f34, %f29;
	fma.rn.f32 	%f39, %f31, %f35, %f38;
	fma.rn.f32 	%f40, %f32, %f36, %f39;
	fma.rn.f32 	%f41, %f33, %f37, %f40;
	add.s32 	%r34, %r65, -256;
	ld.global.nc.v4.f32 	{%f42, %f43, %f44, %f45}, [%rd7+1024];
	mul.wide.u32 	%rd12, %r34, 4;
	add.s64 	%rd13, %rd1, %rd12;
	ld.global.nc.v4.f32 	{%f46, %f47, %f48, %f49}, [%rd13];
	fma.rn.f32 	%f50, %f42, %f46, %f41;
	fma.rn.f32 	%f51, %f43, %f47, %f50;
	fma.rn.f32 	%f52, %f44, %f48, %f51;
	fma.rn.f32 	%f53, %f45, %f49, %f52;
	add.s32 	%r35, %r65, -128;
	ld.global.nc.v4.f32 	{%f54, %f55, %f56, %f57}, [%rd7+1536];
	mul.wide.u32 	%rd14, %r35, 4;
	add.s64 	%rd15, %rd1, %rd14;
	ld.global.nc.v4.f32 	{%f58, %f59, %f60, %f61}, [%rd15];
	fma.rn.f32 	%f62, %f54, %f58, %f53;
	fma.rn.f32 	%f63, %f55, %f59, %f62;
	fma.rn.f32 	%f64, %f56, %f60, %f63;
	fma.rn.f32 	%f65, %f57, %f61, %f64;
	add.s32 	%r36, %r65, 384;
	ld.global.nc.v4.f32 	{%f66, %f67, %f68, %f69}, [%rd7+2048];
	mul.wide.u32 	%rd16, %r65, 4;
	add.s64 	%rd17, %rd1, %rd16;
	ld.global.nc.v4.f32 	{%f70, %f71, %f72, %f73}, [%rd17];
	fma.rn.f32 	%f74, %f66, %f70, %f65;
	fma.rn.f32 	%f75, %f67, %f71, %f74;
	fma.rn.f32 	%f76, %f68, %f72, %f75;
	fma.rn.f32 	%f77, %f69, %f73, %f76;
	add.s32 	%r37, %r65, 128;
	ld.global.nc.v4.f32 	{%f78, %f79, %f80, %f81}, [%rd7+2560];
	mul.wide.u32 	%rd18, %r37, 4;
	add.s64 	%rd19, %rd1, %rd18;
	ld.global.nc.v4.f32 	{%f82, %f83, %f84, %f85}, [%rd19];
	fma.rn.f32 	%f86, %f78, %f82, %f77;
	fma.rn.f32 	%f87, %f79, %f83, %f86;
	fma.rn.f32 	%f88, %f80, %f84, %f87;
	fma.rn.f32 	%f89, %f81, %f85, %f88;
	add.s32 	%r38, %r65, 256;
	ld.global.nc.v4.f32 	{%f90, %f91, %f92, %f93}, [%rd7+3072];
	mul.wide.u32 	%rd20, %r38, 4;
	add.s64 	%rd21, %rd1, %rd20;
	ld.global.nc.v4.f32 	{%f94, %f95, %f96, %f97}, [%rd21];
	fma.rn.f32 	%f98, %f90, %f94, %f89;
	fma.rn.f32 	%f99, %f91, %f95, %f98;
	fma.rn.f32 	%f100, %f92, %f96, %f99;
	fma.rn.f32 	%f101, %f93, %f97, %f100;
	ld.global.nc.v4.f32 	{%f102, %f103, %f104, %f105}, [%rd7+3584];
	mul.wide.u32 	%rd22, %r36, 4;
	add.s64 	%rd23, %rd1, %rd22;
	ld.global.nc.v4.f32 	{%f106, %f107, %f108, %f109}, [%rd23];
	fma.rn.f32 	%f110, %f102, %f106, %f101;
	fma.rn.f32 	%f111, %f103, %f107, %f110;
	fma.rn.f32 	%f112, %f104, %f108, %f111;
	fma.rn.f32 	%f212, %f105, %f109, %f112;
	add.s32 	%r66, %r66, 8;
	add.s32 	%r65, %r65, 1024;
	add.s32 	%r64, %r64, 1024;
	setp.eq.s32 	%p4, %r66, 0;
	@%p4 bra 	$L__BB1_5;
	bra.uni 	$L__BB1_4;
$L__BB1_5:
	setp.eq.s32 	%p5, %r7, 0;
	@%p5 bra 	$L__BB1_13;
	setp.lt.u32 	%p6, %r7, 4;
	@%p6 bra 	$L__BB1_8;
	shl.b32 	%r39, %r61, 7;
	or.b32  	%r40, %r39, %r6;
	add.s32 	%r41, %r40, %r5;
	mul.wide.s32 	%rd24, %r41, 4;
	add.s64 	%rd25, %rd2, %rd24;
	ld.global.nc.v4.f32 	{%f114, %f115, %f116, %f117}, [%rd25];
	mul.wide.u32 	%rd26, %r40, 4;
	add.s64 	%rd27, %rd1, %rd26;
	ld.global.nc.v4.f32 	{%f118, %f119, %f120, %f121}, [%rd27];
	fma.rn.f32 	%f122, %f114, %f118, %f212;
	fma.rn.f32 	%f123, %f115, %f119, %f122;
	fma.rn.f32 	%f124, %f116, %f120, %f123;
	fma.rn.f32 	%f125, %f117, %f121, %f124;
	ld.global.nc.v4.f32 	{%f126, %f127, %f128, %f129}, [%rd25+512];
	ld.global.nc.v4.f32 	{%f130, %f131, %f132, %f133}, [%rd27+512];
	fma.rn.f32 	%f134, %f126, %f130, %f125;
	fma.rn.f32 	%f135, %f127, %f131, %f134;
	fma.rn.f32 	%f136, %f128, %f132, %f135;
	fma.rn.f32 	%f137, %f129, %f133, %f136;
	ld.global.nc.v4.f32 	{%f138, %f139, %f140, %f141}, [%rd25+1024];
	ld.global.nc.v4.f32 	{%f142, %f143, %f144, %f145}, [%rd27+1024];
	fma.rn.f32 	%f146, %f138, %f142, %f137;
	fma.rn.f32 	%f147, %f139, %f143, %f146;
	fma.rn.f32 	%f148, %f140, %f144, %f147;
	fma.rn.f32 	%f149, %f141, %f145, %f148;
	ld.global.nc.v4.f32 	{%f150, %f151, %f152, %f153}, [%rd25+1536];
	ld.global.nc.v4.f32 	{%f154, %f155, %f156, %f157}, [%rd27+1536];
	fma.rn.f32 	%f158, %f150, %f154, %f149;
	fma.rn.f32 	%f159, %f151, %f155, %f158;
	fma.rn.f32 	%f160, %f152, %f156, %f159;
	fma.rn.f32 	%f212, %f153, %f157, %f160;
	add.s32 	%r61, %r61, 4;
$L__BB1_8:
	and.b32  	%r42, %r4, 3;
	setp.eq.s32 	%p7, %r42, 0;
	@%p7 bra 	$L__BB1_13;
	setp.eq.s32 	%p8, %r42, 1;
	@%p8 bra 	$L__BB1_11;
	shl.b32 	%r43, %r61, 7;
	or.b32  	%r44, %r43, %r6;
	add.s32 	%r45, %r44, %r5;
	mul.wide.s32 	%rd28, %r45, 4;
	add.s64 	%rd29, %rd2, %rd28;
	ld.global.nc.v4.f32 	{%f162, %f163, %f164, %f165}, [%rd29];
	mul.wide.u32 	%rd30, %r44, 4;
	add.s64 	%rd31, %rd1, %rd30;
	ld.global.nc.v4.f32 	{%f166, %f167, %f168, %f169}, [%rd31];
	fma.rn.f32 	%f170, %f162, %f166, %f212;
	fma.rn.f32 	%f171, %f163, %f167, %f170;
	fma.rn.f32 	%f172, %f164, %f168, %f171;
	fma.rn.f32 	%f173, %f165, %f169, %f172;
	add.s32 	%r46, %r44, 128;
	ld.global.nc.v4.f32 	{%f174, %f175, %f176, %f177}, [%rd29+512];
	mul.wide.u32 	%rd32, %r46, 4;
	add.s64 	%rd33, %rd1, %rd32;
	ld.global.nc.v4.f32 	{%f178, %f179, %f180, %f181}, [%rd33];
	fma.rn.f32 	%f182, %f174, %f178, %f173;
	fma.rn.f32 	%f183, %f175, %f179, %f182;
	fma.rn.f32 	%f184, %f176, %f180, %f183;
	fma.rn.f32 	%f212, %f177, %f181, %f184;
	add.s32 	%r61, %r61, 2;
$L__BB1_11:
	and.b32  	%r47, %r3, 128;
	setp.eq.s32 	%p9, %r47, 0;
	@%p9 bra 	$L__BB1_13;
	shl.b32 	%r48, %r61, 7;
	or.b32  	%r49, %r48, %r6;
	add.s32 	%r50, %r49, %r5;
	mul.wide.s32 	%rd34, %r50, 4;
	add.s64 	%rd35, %rd2, %rd34;
	ld.global.nc.v4.f32 	{%f185, %f186, %f187, %f188}, [%rd35];
	mul.wide.u32 	%rd36, %r49, 4;
	add.s64 	%rd37, %rd1, %rd36;
	ld.global.nc.v4.f32 	{%f189, %f190, %f191, %f192}, [%rd37];
	fma.rn.f32 	%f193, %f185, %f189, %f212;
	fma.rn.f32 	%f194, %f186, %f190, %f193;
	fma.rn.f32 	%f195, %f187, %f191, %f194;
	fma.rn.f32 	%f212, %f188, %f192, %f195;
$L__BB1_13:
	mov.b32 	%r51, %f212;
	shfl.sync.bfly.b32	%r52|%p10, %r51, 16, 31, -1;
	mov.b32 	%f196, %r52;
	add.f32 	%f197, %f212, %f196;
	mov.b32 	%r53, %f197;
	shfl.sync.bfly.b32	%r54|%p11, %r53, 8, 31, -1;
	mov.b32 	%f198, %r54;
	add.f32 	%f199, %f197, %f198;
	mov.b32 	%r55, %f199;
	shfl.sync.bfly.b32	%r56|%p12, %r55, 4, 31, -1;
	mov.b32 	%f200, %r56;
	add.f32 	%f201, %f199, %f200;
	mov.b32 	%r57, %f201;
	shfl.sync.bfly.b32	%r58|%p13, %r57, 2, 31, -1;
	mov.b32 	%f202, %r58;
	add.f32 	%f203, %f201, %f202;
	mov.b32 	%r59, %f203;
	shfl.sync.bfly.b32	%r60|%p14, %r59, 1, 31, -1;
	mov.b32 	%f204, %r60;
	add.f32 	%f13, %f203, %f204;
	setp.ne.s32 	%p15, %r2, 0;
	@%p15 bra 	$L__BB1_15;
	cvta.to.global.u64 	%rd38, %rd3;
	mul.wide.u32 	%rd39, %r1, 4;
	add.s64 	%rd40, %rd38, %rd39;
	st.global.f32 	[%rd40], %f13;
$L__BB1_15:
	ret;

}
	// .globl	_Z18gemv_kernel_2xwarpPfS_S_ii
.visible .entry _Z18gemv_kernel_2xwarpPfS_S_ii(
	.param .u64 .ptr .align 1 _Z18gemv_kernel_2xwarpPfS_S_ii_param_0,
	.param .u64 .ptr .align 1 _Z18gemv_kernel_2xwarpPfS_S_ii_param_1,
	.param .u64 .ptr .align 1 _Z18gemv_kernel_2xwarpPfS_S_ii_param_2,
	.param .u32 _Z18gemv_kernel_2xwarpPfS_S_ii_param_3,
	.param .u32 _Z18gemv_kernel_2xwarpPfS_S_ii_param_4
)
{
	.reg .pred 	%p<8>;
	.reg .b32 	%r<23>;
	.reg .b32 	%f<14>;
	.reg .b64 	%rd<13>;

	ld.param.u64 	%rd1, [_Z18gemv_kernel_2xwarpPfS_S_ii_param_0];
	ld.param.u64 	%rd2, [_Z18gemv_kernel_2xwarpPfS_S_ii_param_1];
	ld.param.u64 	%rd3, [_Z18gemv_kernel_2xwarpPfS_S_ii_param_2];
	ld.param.u32 	%r3, [_Z18gemv_kernel_2xwarpPfS_S_ii_param_3];
	ld.param.u32 	%r4, [_Z18gemv_kernel_2xwarpPfS_S_ii_param_4];
	mov.u32 	%r5, %tid.y;
	mov.u32 	%r6, %ctaid.y;
	mov.u32 	%r7, %ntid.x;
	mad.lo.s32 	%r1, %r6, %r7, %r5;
	setp.ge.s32 	%p1, %r1, %r4;
	@%p1 bra 	$L__BB2_3;
	mov.u32 	%r8, %tid.x;
	cvta.to.global.u64 	%rd4, %rd1;
	cvta.to.global.u64 	%rd5, %rd2;
	and.b32  	%r9, %r8, 1;
	shl.b32 	%r10, %r1, 1;
	or.b32  	%r2, %r10, %r9;
	mad.lo.s32 	%r11, %r3, %r2, %r2;
	mul.wide.s32 	%rd6, %r11, 4;
	add.s64 	%rd7, %rd4, %rd6;
	ld.global.f32 	%f2, [%rd7];
	mul.wide.u32 	%rd8, %r2, 4;
	add.s64 	%rd9, %rd5, %rd8;
	ld.global.f32 	%f3, [%rd9];
	mul.f32 	%f4, %f2, %f3;
	mov.b32 	%r12, %f4;
	shfl.sync.bfly.b32	%r13|%p2, %r12, 16, 31, -1;
	mov.b32 	%f5, %r13;
	add.f32 	%f6, %f4, %f5;
	mov.b32 	%r14, %f6;
	shfl.sync.bfly.b32	%r15|%p3, %r14, 8, 31, -1;
	mov.b32 	%f7, %r15;
	add.f32 	%f8, %f6, %f7;
	mov.b32 	%r16, %f8;
	shfl.sync.bfly.b32	%r17|%p4, %r16, 4, 31, -1;
	mov.b32 	%f9, %r17;
	add.f32 	%f10, %f8, %f9;
	mov.b32 	%r18, %f10;
	shfl.sync.bfly.b32	%r19|%p5, %r18, 2, 31, -1;
	mov.b32 	%f11, %r19;
	add.f32 	%f12, %f10, %f11;
	mov.b32 	%r20, %f12;
	shfl.sync.bfly.b32	%r21|%p6, %r20, 1, 31, -1;
	mov.b32 	%f13, %r21;
	add.f32 	%f1, %f12, %f13;
	and.b32  	%r22, %r8, 16;
	setp.ne.s32 	%p7, %r22, 0;
	@%p7 bra 	$L__BB2_3;
	cvta.to.global.u64 	%rd10, %rd3;
	add.s64 	%rd12, %rd10, %rd8;
	st.global.f32 	[%rd12], %f1;
$L__BB2_3:
	ret;

}


// ===== COMPILED SASS (sm_100) =====

	.target	sm_100

	.elftype	@"ET_EXEC"


//--------------------- .note.nv.tkinfo           --------------------------
	.section	.note.nv.tkinfo,"",@"SHT_NOTE"
	.sectionflags	@"SHF_NOTE_NV_TKINFO"
	.tkinfo
        /*0018*/ 	.word	0x00000002
        /*0030*/ 	.string	""
        /*0030*/ 	.string	"ptxas"
        /*0030*/ 	.string	"Cuda compilation tools, release 13.0, V13.0.88"
        /*0030*/ 	.string	"Build cuda_13.0.r13.0/compiler.36424714_0"
        /*0030*/ 	.string	"-arch sm_100 -m 64 "



//--------------------- .note.nv.cuinfo           --------------------------
	.section	.note.nv.cuinfo,"",@"SHT_NOTE"
	.sectionflags	@"SHF_NOTE_NV_CUINFO"
        /*0018*/ 	.short	0x0002
        /*001a*/ 	.short	0x0064
        /*001c*/ 	.short	0x0082
	.zero		2


//--------------------- .nv.info                  --------------------------
	.section	.nv.info,"",@"SHT_CUDA_INFO"
	.align	4


	//----- nvinfo : EIATTR_REGCOUNT
	.align		4
        /*0000*/ 	.byte	0x04, 0x2f
        /*0002*/ 	.short	(.L_1 - .L_0)
	.align		4
.L_0:
        /*0004*/ 	.word	index@(_Z16sgemv_kernel_f32PfS_S_ii)
        /*0008*/ 	.word	0x00000020


	//----- nvinfo : EIATTR_FRAME_SIZE
	.align		4
.L_1:
        /*000c*/ 	.byte	0x04, 0x11
        /*000e*/ 	.short	(.L_3 - .L_2)
	.align		4
.L_2:
        /*0010*/ 	.word	index@(_Z16sgemv_kernel_f32PfS_S_ii)
        /*0014*/ 	.word	0x00000000


	//----- nvinfo : EIATTR_REGCOUNT
	.align		4
.L_3:
        /*0018*/ 	.byte	0x04, 0x2f
        /*001a*/ 	.short	(.L_5 - .L_4)
	.align		4
.L_4:
        /*001c*/ 	.word	index@(_Z17gemv_kernel_f32x4PfS_S_ii)
        /*0020*/ 	.word	0x00000021


	//----- nvinfo : EIATTR_FRAME_SIZE
	.align		4
.L_5:
        /*0024*/ 	.byte	0x04, 0x11
        /*0026*/ 	.short	(.L_7 - .L_6)
	.align		4
.L_6:
        /*0028*/ 	.word	index@(_Z17gemv_kernel_f32x4PfS_S_ii)
        /*002c*/ 	.word	0x00000000


	//----- nvinfo : EIATTR_REGCOUNT
	.align		4
.L_7:
        /*0030*/ 	.byte	0x04, 0x2f
        /*0032*/ 	.short	(.L_9 - .L_8)
	.align		4
.L_8:
        /*0034*/ 	.word	index@(_Z18gemv_kernel_2xwarpPfS_S_ii)
        /*0038*/ 	.word	0x0000000e


	//----- nvinfo : EIATTR_FRAME_SIZE
	.align		4
.L_9:
        /*003c*/ 	.byte	0x04, 0x11
        /*003e*/ 	.short	(.L_11 - .L_10)
	.align		4
.L_10:
        /*0040*/ 	.word	index@(_Z18gemv_kernel_2xwarpPfS_S_ii)
        /*0044*/ 	.word	0x00000000


	//----- nvinfo : EIATTR_MIN_STACK_SIZE
	.align		4
.L_11:
        /*0048*/ 	.byte	0x04, 0x12
        /*004a*/ 	.short	(.L_13 - .L_12)
	.align		4
.L_12:
        /*004c*/ 	.word	index@(_Z18gemv_kernel_2xwarpPfS_S_ii)
        /*0050*/ 	.word	0x00000000


	//----- nvinfo : EIATTR_MIN_STACK_SIZE
	.align		4
.L_13:
        /*0054*/ 	.byte	0x04, 0x12
        /*0056*/ 	.short	(.L_15 - .L_14)
	.align		4
.L_14:
        /*0058*/ 	.word	index@(_Z17gemv_kernel_f32x4PfS_S_ii)
        /*005c*/ 	.word	0x00000000


	//----- nvinfo : EIATTR_MIN_STACK_SIZE
	.align		4
.L_15:
        /*0060*/ 	.byte	0x04, 0x12
        /*0062*/ 	.short	(.L_17 - .L_16)
	.align		4
.L_16:
        /*0064*/ 	.word	index@(_Z16sgemv_kernel_f32PfS_S_ii)
        /*0068*/ 	.word	0x00000000
.L_17:


//--------------------- .nv.compat                --------------------------
	.section	.nv.compat,"",@"SHT_CUDA_COMPAT_INFO"
	.align	4
        /*0000*/ 	.byte	0x02, 0x09, 0x00, 0x00, 0x02, 0x02, 0x01, 0x00, 0x02, 0x05, 0x05, 0x00, 0x03, 0x07, 0x01, 0x01
        /*0010*/ 	.byte	0x02, 0x03, 0x00, 0x00, 0x02, 0x06, 0x01, 0x00, 0x04, 0x0b, 0x08, 0x00, 0x09, 0x00, 0x00, 0x00
        /*0020*/ 	.byte	0x00, 0x00, 0x00, 0x00


//--------------------- .nv.info._Z18gemv_kernel_2xwarpPfS_S_ii --------------------------
	.section	.nv.info._Z18gemv_kernel_2xwarpPfS_S_ii,"",@"SHT_CUDA_INFO"
	.sectionflags	@""
	.align	4


	//----- nvinfo : EIATTR_CUDA_API_VERSION
	.align		4
        /*0000*/ 	.byte	0x04, 0x37
        /*0002*/ 	.short	(.L_19 - .L_18)
.L_18:
        /*0004*/ 	.word	0x00000082


	//----- nvinfo : EIATTR_KPARAM_INFO
	.align		4
.L_19:
        /*0008*/ 	.byte	0x04, 0x17
        /*000a*/ 	.short	(.L_21 - .L_20)
.L_20:
        /*000c*/ 	.word	0x00000000
        /*0010*/ 	.short	0x0004
        /*0012*/ 	.short	0x001c
        /*0014*/ 	.byte	0x00, 0xf0, 0x11, 0x00


	//----- nvinfo : EIATTR_KPARAM_INFO
	.align		4
.L_21:
        /*0018*/ 	.byte	0x04, 0x17
        /*001a*/ 	.short	(.L_23 - .L_22)
.L_22:
        /*001c*/ 	.word	0x00000000
        /*0020*/ 	.short	0x0003
        /*0022*/ 	.short	0x0018
        /*0024*/ 	.byte	0x00, 0xf0, 0x11, 0x00


	//----- nvinfo : EIATTR_KPARAM_INFO
	.align		4
.L_23:
        /*0028*/ 	.byte	0x04, 0x17
        /*002a*/ 	.short	(.L_25 - .L_24)
.L_24:
        /*002c*/ 	.word	0x00000000
        /*0030*/ 	.short	0x0002
        /*0032*/ 	.short	0x0010
        /*0034*/ 	.byte	0x00, 0xf5, 0x21, 0x00


	//----- nvinfo : EIATTR_KPARAM_INFO
	.align		4
.L_25:
        /*0038*/ 	.byte	0x04, 0x17
        /*003a*/ 	.short	(.L_27 - .L_26)
.L_26:
        /*003c*/ 	.word	0x00000000
        /*0040*/ 	.short	0x0001
        /*0042*/ 	.short	0x0008
        /*0044*/ 	.byte	0x00, 0xf5, 0x21, 0x00


	//----- nvinfo : EIATTR_KPARAM_INFO
	.align		4
.L_27:
        /*0048*/ 	.byte	0x04, 0x17
        /*004a*/ 	.short	(.L_29 - .L_28)
.L_28:
        /*004c*/ 	.word	0x00000000
        /*0050*/ 	.short	0x0000
        /*0052*/ 	.short	0x0000
        /*0054*/ 	.byte	0x00, 0xf5, 0x21, 0x00


	//----- nvinfo : EIATTR_SPARSE_MMA_MASK
	.align		4
.L_29:
        /*0058*/ 	.byte	0x03, 0x50
        /*005a*/ 	.short	0x0000


	//----- nvinfo : EIATTR_MAXREG_COUNT
	.align		4
        /*005c*/ 	.byte	0x03, 0x1b
        /*005e*/ 	.short	0x00ff


	//----- nvinfo : EIATTR_MERCURY_ISA_VERSION
	.align		4
        /*0060*/ 	.byte	0x03, 0x5f
        /*0062*/ 	.short	0x0101


	//----- nvinfo : EIATTR_COOP_GROUP_MASK_REGIDS
	.align		4
        /*0064*/ 	.byte	0x04, 0x29
        /*0066*/ 	.short	(.L_31 - .L_30)


	//   ....[0]....
.L_30:
        /*0068*/ 	.word	0xffffffff


	//   ....[1]....
        /*006c*/ 	.word	0xffffffff


	//   ....[2]....
        /*0070*/ 	.word	0xffffffff


	//   ....[3]....
        /*0074*/ 	.word	0xffffffff


	//   ....[4]....
        /*0078*/ 	.word	0xffffffff


	//----- nvinfo : EIATTR_COOP_GROUP_INSTR_OFFSETS
	.align		4
.L_31:
        /*007c*/ 	.byte	0x04, 0x28
        /*007e*/ 	.short	(.L_33 - .L_32)


	//   ....[0]....
.L_32:
        /*0080*/ 	.word	0x00000160


	//   ....[1]....
        /*0084*/ 	.word	0x00000180


	//   ....[2]....
        /*0088*/ 	.word	0x000001a0


	//   ....[3]....
        /*008c*/ 	.word	0x000001c0


	//   ....[4]....
        /*0090*/ 	.word	0x000001e0


	//----- nvinfo : EIATTR_VRC_CTA_INIT_COUNT
	.align		4
.L_33:
        /*0094*/ 	.byte	0x02, 0x4a
	.zero		1
	.zero		1


	//----- nvinfo : EIATTR_EXIT_INSTR_OFFSETS
	.align		4
        /*0098*/ 	.byte	0x04, 0x1c
        /*009a*/ 	.short	(.L_35 - .L_34)


	//   ....[0]....
.L_34:
        /*009c*/ 	.word	0x00000070


	//   ....[1]....
        /*00a0*/ 	.word	0x000001f0


	//   ....[2]....
        /*00a4*/ 	.word	0x00000240


	//----- nvinfo : EIATTR_CBANK_PARAM_SIZE
	.align		4
.L_35:
        /*00a8*/ 	.byte	0x03, 0x19
        /*00aa*/ 	.short	0x0020


	//----- nvinfo : EIATTR_PARAM_CBANK
	.align		4
        /*00ac*/ 	.byte	0x04, 0x0a
        /*00ae*/ 	.short	(.L_37 - .L_36)
	.align		4
.L_36:
        /*00b0*/ 	.word	index@(.nv.constant0._Z18gemv_kernel_2xwarpPfS_S_ii)
        /*00b4*/ 	.short	0x0380
        /*00b6*/ 	.short	0x0020


	//----- nvinfo : EIATTR_SW_WAR
	.align		4
.L_37:
        /*00b8*/ 	.byte	0x04, 0x36
        /*00ba*/ 	.short	(.L_39 - .L_38)
.L_38:
        /*00bc*/ 	.word	0x00000008
.L_39:


//--------------------- .nv.info._Z17gemv_kernel_f32x4PfS_S_ii --------------------------
	.section	.nv.info._Z17gemv_kernel_f32x4PfS_S_ii,"",@"SHT_CUDA_INFO"
	.sectionflags	@""
	.align	4


	//----- nvinfo : EIATTR_CUDA_API_VERSION
	.align		4
        /*0000*/ 	.byte	0x04, 0x37
        /*0002*/ 	.short	(.L_41 - .L_40)
.L_40:
        /*0004*/ 	.word	0x00000082


	//----- nvinfo : EIATTR_KPARAM_INFO
	.align		4
.L_41:
        /*0008*/ 	.byte	0x04, 0x17
        /*000a*/ 	.short	(.L_43 - .L_42)
.L_42:
        /*000c*/ 	.word	0x00000000
        /*0010*/ 	.short	0x0004
        /*0012*/ 	.short	0x001c
        /*0014*/ 	.byte	0x00, 0xf0, 0x11, 0x00


	//----- nvinfo : EIATTR_KPARAM_INFO
	.align		4
.L_43:
        /*0018*/ 	.byte	0x04, 0x17
        /*001a*/ 	.short	(.L_45 - .L_44)
.L_44:
        /*001c*/ 	.word	0x00000000
        /*0020*/ 	.short	0x0003
        /*0022*/ 	.short	0x0018
        /*0024*/ 	.byte	0x00, 0xf0, 0x11, 0x00


	//----- nvinfo : EIATTR_KPARAM_INFO
	.align		4
.L_45:
        /*0028*/ 	.byte	0x04, 0x17
        /*002a*/ 	.short	(.L_47 - .L_46)
.L_46:
        /*002c*/ 	.word	0x00000000
        /*0030*/ 	.short	0x0002
        /*0032*/ 	.short	0x0010
        /*0034*/ 	.byte	0x00, 0xf5, 0x21, 0x00


	//----- nvinfo : EIATTR_KPARAM_INFO
	.align		4
.L_47:
        /*0038*/ 	.byte	0x04, 0x17
        /*003a*/ 	.short	(.L_49 - .L_48)
.L_48:
        /*003c*/ 	.word	0x00000000
        /*0040*/ 	.short	0x0001
        /*0042*/ 	.short	0x0008
        /*0044*/ 	.byte	0x00, 0xf5, 0x21, 0x00


	//----- nvinfo : EIATTR_KPARAM_INFO
	.align		4
.L_49:
        /*0048*/ 	.byte	0x04, 0x17
        /*004a*/ 	.short	(.L_51 - .L_50)
.L_50:
        /*004c*/ 	.word	0x00000000
        /*0050*/ 	.short	0x0000
        /*0052*/ 	.short	0x0000
        /*0054*/ 	.byte	0x00, 0xf5, 0x21, 0x00


	//----- nvinfo : EIATTR_SPARSE_MMA_MASK
	.align		4
.L_51:
        /*0058*/ 	.byte	0x03, 0x50
        /*005a*/ 	.short	0x0000


	//----- nvinfo : EIATTR_MAXREG_COUNT
	.align		4
        /*005c*/ 	.byte	0x03, 0x1b
        /*005e*/ 	.short	0x00ff


	//----- nvinfo : EIATTR_MERCURY_ISA_VERSION
	.align		4
        /*0060*/ 	.byte	0x03, 0x5f
        /*0062*/ 	.short	0x0101


	//----- nvinfo : EIATTR_COOP_GROUP_MASK_REGIDS
	.align		4
        /*0064*/ 	.byte	0x04, 0x29
        /*0066*/ 	.short	(.L_53 - .L_52)


	//   ....[0]....
.L_52:
        /*0068*/ 	.word	0xffffffff


	//   ....[1]....
        /*006c*/ 	.word	0xffffffff


	//   ....[2]....
        /*0070*/ 	.word	0xffffffff


	//   ....[3]....
        /*0074*/ 	.word	0xffffffff


	//   ....[4]....
        /*0078*/ 	.word	0xffffffff


	//----- nvinfo : EIATTR_COOP_GROUP_INSTR_OFFSETS
	.align		4
.L_53:
        /*007c*/ 	.byte	0x04, 0x28
        /*007e*/ 	.short	(.L_55 - .L_54)


	//   ....[0]....
.L_54:
        /*0080*/ 	.word	0x00000b10


	//   ....[1]....
        /*0084*/ 	.word	0x00000b40


	//   ....[2]....
        /*0088*/ 	.word	0x00000b60


	//   ....[3]....
        /*008c*/ 	.word	0x00000b80


	//   ....[4]....
        /*0090*/ 	.word	0x00000ba0


	//----- nvinfo : EIATTR_VRC_CTA_INIT_COUNT
	.align		4
.L_55:
        /*0094*/ 	.byte	0x02, 0x4a
	.zero		1
	.zero		1


	//----- nvinfo : EIATTR_EXIT_INSTR_OFFSETS
	.align		4
        /*0098*/ 	.byte	0x04, 0x1c
        /*009a*/ 	.short	(.L_57 - .L_56)


	//   ....[0]....
.L_56:
        /*009c*/ 	.word	0x00000070


	//   ....[1]....
        /*00a0*/ 	.word	0x00000bb0


	//   ....[2]....
        /*00a4*/ 	.word	0x00000c00


	//----- nvinfo : EIATTR_CBANK_PARAM_SIZE
	.align		4
.L_57:
        /*00a8*/ 	.byte	0x03, 0x19
        /*00aa*/ 	.short	0x0020


	//----- nvinfo : EIATTR_PARAM_CBANK
	.align		4
        /*00ac*/ 	.byte	0x04, 0x0a
        /*00ae*/ 	.short	(.L_59 - .L_58)
	.align		4
.L_58:
        /*00b0*/ 	.word	index@(.nv.constant0._Z17gemv_kernel_f32x4PfS_S_ii)
        /*00b4*/ 	.short	0x0380
        /*00b6*/ 	.short	0x0020


	//----- nvinfo : EIATTR_SW_WAR
	.align		4
.L_59:
        /*00b8*/ 	.byte	0x04, 0x36
        /*00ba*/ 	.short	(.L_61 - .L_60)
.L_60:
        /*00bc*/ 	.word	0x00000008
.L_61:


//--------------------- .nv.info._Z16sgemv_kernel_f32PfS_S_ii --------------------------
	.section	.nv.info._Z16sgemv_kernel_f32PfS_S_ii,"",@"SHT_CUDA_INFO"
	.sectionflags	@""
	.align	4


	//----- nvinfo : EIATTR_CUDA_API_VERSION
	.align		4
        /*0000*/ 	.byte	0x04, 0x37
        /*0002*/ 	.short	(.L_63 - .L_62)
.L_62:
        /*0004*/ 	.word	0x00000082


	//----- nvinfo : EIATTR_KPARAM_INFO
	.align		4
.L_63:
        /*0008*/ 	.byte	0x04, 0x17
        /*000a*/ 	.short	(.L_65 - .L_64)
.L_64:
        /*000c*/ 	.word	0x00000000
        /*0010*/ 	.short	0x0004
        /*0012*/ 	.short	0x001c
        /*0014*/ 	.byte	0x00, 0xf0, 0x11, 0x00


	//----- nvinfo : EIATTR_KPARAM_INFO
	.align		4
.L_65:
        /*0018*/ 	.byte	0x04, 0x17
        /*001a*/ 	.short	(.L_67 - .L_66)
.L_66:
        /*001c*/ 	.word	0x00000000
        /*0020*/ 	.short	0x0003
        /*0022*/ 	.short	0x0018
        /*0024*/ 	.byte	0x00, 0xf0, 0x11, 0x00


	//----- nvinfo : EIATTR_KPARAM_INFO
	.align		4
.L_67:
        /*0028*/ 	.byte	0x04, 0x17
        /*002a*/ 	.short	(.L_69 - .L_68)
.L_68:
        /*002c*/ 	.word	0x00000000
        /*0030*/ 	.short	0x0002
        /*0032*/ 	.short	0x0010
        /*0034*/ 	.byte	0x00, 0xf5, 0x21, 0x00


	//----- nvinfo : EIATTR_KPARAM_INFO
	.align		4
.L_69:
        /*0038*/ 	.byte	0x04, 0x17
        /*003a*/ 	.short	(.L_71 - .L_70)
.L_70:
        /*003c*/ 	.word	0x00000000
        /*0040*/ 	.short	0x0001
        /*0042*/ 	.short	0x0008
        /*0044*/ 	.byte	0x00, 0xf5, 0x21, 0x00


	//----- nvinfo : EIATTR_KPARAM_INFO
	.align		4
.L_71:
        /*0048*/ 	.byte	0x04, 0x17
        /*004a*/ 	.short	(.L_73 - .L_72)
.L_72:
        /*004c*/ 	.word	0x00000000
        /*0050*/ 	.short	0x0000
        /*0052*/ 	.short	0x0000
        /*0054*/ 	.byte	0x00, 0xf5, 0x21, 0x00


	//----- nvinfo : EIATTR_SPARSE_MMA_MASK
	.align		4
.L_73:
        /*0058*/ 	.byte	0x03, 0x50
        /*005a*/ 	.short	0x0000


	//----- nvinfo : EIATTR_MAXREG_COUNT
	.align		4
        /*005c*/ 	.byte	0x03, 0x1b
        /*005e*/ 	.short	0x00ff


	//----- nvinfo : EIATTR_MERCURY_ISA_VERSION
	.align		4
        /*0060*/ 	.byte	0x03, 0x5f
        /*0062*/ 	.short	0x0101


	//----- nvinfo : EIATTR_COOP_GROUP_MASK_REGIDS
	.align		4
        /*0064*/ 	.byte	0x04, 0x29
        /*0066*/ 	.short	(.L_75 - .L_74)


	//   ....[0]....
.L_74:
        /*0068*/ 	.word	0xffffffff


	//   ....[1]....
        /*006c*/ 	.word	0xffffffff


	//   ....[2]....
        /*0070*/ 	.word	0xffffffff


	//   ....[3]....
        /*0074*/ 	.word	0xffffffff


	//   ....[4]....
        /*0078*/ 	.word	0xffffffff


	//----- nvinfo : EIATTR_COOP_GROUP_INSTR_OFFSETS
	.align		4
.L_75:
        /*007c*/ 	.byte	0x04, 0x28
        /*007e*/ 	.short	(.L_77 - .L_76)


	//   ....[0]....
.L_76:
        /*0080*/ 	.word	0x000007c0


	//   ....[1]....
        /*0084*/ 	.word	0x000007f0


	//   ....[2]....
        /*0088*/ 	.word	0x00000810


	//   ....[3]....
        /*008c*/ 	.word	0x00000830


	//   ....[4]....
        /*0090*/ 	.word	0x00000850


	//----- nvinfo : EIATTR_VRC_CTA_INIT_COUNT
	.align		4
.L_77:
        /*0094*/ 	.byte	0x02, 0x4a
	.zero		1
	.zero		1


	//----- nvinfo : EIATTR_EXIT_INSTR_OFFSETS
	.align		4
        /*0098*/ 	.byte	0x04, 0x1c
        /*009a*/ 	.short	(.L_79 - .L_78)


	//   ....[0]....
.L_78:
        /*009c*/ 	.word	0x00000070


	//   ....[1]....
        /*00a0*/ 	.word	0x00000860


	//   ....[2]....
        /*00a4*/ 	.word	0x000008b0


	//----- nvinfo : EIATTR_CBANK_PARAM_SIZE
	.align		4
.L_79:
        /*00a8*/ 	.byte	0x03, 0x19
        /*00aa*/ 	.short	0x0020


	//----- nvinfo : EIATTR_PARAM_CBANK
	.align		4
        /*00ac*/ 	.byte	0x04, 0x0a
        /*00ae*/ 	.short	(.L_81 - .L_80)
	.align		4
.L_80:
        /*00b0*/ 	.word	index@(.nv.constant0._Z16sgemv_kernel_f32PfS_S_ii)
        /*00b4*/ 	.short	0x0380
        /*00b6*/ 	.short	0x0020


	//----- nvinfo : EIATTR_SW_WAR
	.align		4
.L_81:
        /*00b8*/ 	.byte	0x04, 0x36
        /*00ba*/ 	.short	(.L_83 - .L_82)
.L_82:
        /*00bc*/ 	.word	0x00000008
.L_83:


//--------------------- .nv.callgraph             --------------------------
	.section	.nv.callgraph,"",@"SHT_CUDA_CALLGRAPH"
	.align	4
	.sectionentsize	8
	.align		4
        /*0000*/ 	.word	0x00000000
	.align		4
        /*0004*/ 	.word	0xffffffff
	.align		4
        /*0008*/ 	.word	0x00000000
	.align		4
        /*000c*/ 	.word	0xfffffffe
	.align		4
        /*0010*/ 	.word	0x00000000
	.align		4
        /*0014*/ 	.word	0xfffffffd
	.align		4
        /*0018*/ 	.word	0x00000000
	.align		4
        /*001c*/ 	.word	0xfffffffc


//--------------------- .text._Z18gemv_kernel_2xwarpPfS_S_ii --------------------------
	.section	.text._Z18gemv_kernel_2xwarpPfS_S_ii,"ax",@progbits
	.align	128
        .global         _Z18gemv_kernel_2xwarpPfS_S_ii
        .type           _Z18gemv_kernel_2xwarpPfS_S_ii,@function
        .size           _Z18gemv_kernel_2xwarpPfS_S_ii,(.L_x_12 - _Z18gemv_kernel_2xwarpPfS_S_ii)
        .other          _Z18gemv_kernel_2xwarpPfS_S_ii,@"STO_CUDA_ENTRY STV_DEFAULT"
_Z18gemv_kernel_2xwarpPfS_S_ii:
.text._Z18gemv_kernel_2xwarpPfS_S_ii:
[----:B------:R-:W-:Y:S01]  /*0000*/  LDC R1, c[0x0][0x37c] ;  /* 0x0000df00ff017b82 */ /* 0x000fe20000000800 */
[----:B------:R-:W0:Y:S07]  /*0010*/  S2R R0, SR_TID.Y ;  /* 0x0000000000007919 */ /* 0x000e2e0000002200 */
[----:B------:R-:W0:Y:S01]  /*0020*/  S2UR UR4, SR_CTAID.Y ;  /* 0x00000000000479c3 */ /* 0x000e220000002600 */
[----:B------:R-:W1:Y:S07]  /*0030*/  LDCU UR5, c[0x0][0x39c] ;  /* 0x00007380ff0577ac */ /* 0x000e6e0008000800 */
[----:B------:R-:W0:Y:S02]  /*0040*/  LDC R3, c[0x0][0x360] ;  /* 0x0000d800ff037b82 */ /* 0x000e240000000800 */
[----:B0-----:R-:W-:-:S05]  /*0050*/  IMAD R0, R3, UR4, R0 ;  /* 0x0000000403007c24 */ /* 0x001fca000f8e0200 */
[----:B-1----:R-:W-:-:S13]  /*0060*/  ISETP.GE.AND P0, PT, R0, UR5, PT ;  /* 0x0000000500007c0c */ /* 0x002fda000bf06270 */
[----:B------:R-:W-:Y:S05]  /*0070*/  @P0 EXIT ;  /* 0x000000000000094d */ /* 0x000fea0003800000 */
[----:B------:R-:W0:Y:S01]  /*0080*/  S2R R10, SR_TID.X ;  /* 0x00000000000a7919 */ /* 0x000e220000002100 */
[----:B------:R-:W1:Y:S01]  /*0090*/  LDC.64 R4, c[0x0][0x388] ;  /* 0x0000e200ff047b82 */ /* 0x000e620000000a00 */
[----:B------:R-:W2:Y:S01]  /*00a0*/  LDCU UR6, c[0x0][0x398] ;  /* 0x00007300ff0677ac */ /* 0x000ea20008000800 */
[----:B------:R-:W3:Y:S06]  /*00b0*/  LDCU.64 UR4, c[0x0][0x358] ;  /* 0x00006b00ff0477ac */ /* 0x000eec0008000a00 */
[----:B------:R-:W4:Y:S01]  /*00c0*/  LDC.64 R2, c[0x0][0x380] ;  /* 0x0000e000ff027b82 */ /* 0x000f220000000a00 */
[----:B0-----:R-:W-:-:S04]  /*00d0*/  LOP3.LUT R7, R10, 0x1, RZ, 0xc0, !PT ;  /* 0x000000010a077812 */ /* 0x001fc800078ec0ff */
[----:B------:R-:W-:-:S05]  /*00e0*/  LEA R7, R0, R7, 0x1 ;  /* 0x0000000700077211 */ /* 0x000fca00078e08ff */
[C---:B--2---:R-:W-:Y:S02]  /*00f0*/  IMAD R9, R7.reuse, UR6, R7 ;  /* 0x0000000607097c24 */ /* 0x044fe4000f8e0207 */
[----:B-1----:R-:W-:-:S04]  /*0100*/  IMAD.WIDE.U32 R4, R7, 0x4, R4 ;  /* 0x0000000407047825 */ /* 0x002fc800078e0004 */
[----:B----4-:R-:W-:Y:S02]  /*0110*/  IMAD.WIDE R2, R9, 0x4, R2 ;  /* 0x0000000409027825 */ /* 0x010fe400078e0202 */
[----:B---3--:R-:W2:Y:S04]  /*0120*/  LDG.E R5, desc[UR4][R4.64] ;  /* 0x0000000404057981 */ /* 0x008ea8000c1e1900 */
[----:B------:R-:W2:Y:S01]  /*0130*/  LDG.E R2, desc[UR4][R2.64] ;  /* 0x0000000402027981 */ /* 0x000ea2000c1e1900 */
[----:B------:R-:W-:Y:S01]  /*0140*/  LOP3.LUT P0, RZ, R10, 0x10, RZ, 0xc0, !PT ;  /* 0x000000100aff7812 */ /* 0x000fe2000780c0ff */
[----:B--2---:R-:W-:-:S05]  /*0150*/  FMUL R0, R2, R5 ;  /* 0x0000000502007220 */ /* 0x004fca0000400000 */
[----:B------:R-:W0:Y:S02]  /*0160*/  SHFL.BFLY PT, R9, R0, 0x10, 0x1f ;  /* 0x0e001f0000097f89 */ /* 0x000e2400000e0000 */
[----:B0-----:R-:W-:-:S05]  /*0170*/  FADD R9, R0, R9 ;  /* 0x0000000900097221 */ /* 0x001fca0000000000 */
[----:B------:R-:W0:Y:S02]  /*0180*/  SHFL.BFLY PT, R6, R9, 0x8, 0x1f ;  /* 0x0d001f0009067f89 */ /* 0x000e2400000e0000 */
[----:B0-----:R-:W-:-:S05]  /*0190*/  FADD R6, R9, R6 ;  /* 0x0000000609067221 */ /* 0x001fca0000000000 */
[----:B------:R-:W0:Y:S02]  /*01a0*/  SHFL.BFLY PT, R11, R6, 0x4, 0x1f ;  /* 0x0c801f00060b7f89 */ /* 0x000e2400000e0000 */
[----:B0-----:R-:W-:-:S05]  /*01b0*/  FADD R11, R6, R11 ;  /* 0x0000000b060b7221 */ /* 0x001fca0000000000 */
[----:B------:R-:W0:Y:S02]  /*01c0*/  SHFL.BFLY PT, R8, R11, 0x2, 0x1f ;  /* 0x0c401f000b087f89 */ /* 0x000e2400000e0000 */
[----:B0-----:R-:W-:-:S05]  /*01d0*/  FADD R8, R11, R8 ;  /* 0x000000080b087221 */ /* 0x001fca0000000000 */
[----:B------:R0:W1:Y:S01]  /*01e0*/  SHFL.BFLY PT, R5, R8, 0x1, 0x1f ;  /* 0x0c201f0008057f89 */ /* 0x00006200000e0000 */
[----:B------:R-:W-:Y:S05]  /*01f0*/  @P0 EXIT ;  /* 0x000000000000094d */ /* 0x000fea0003800000 */
[----:B------:R-:W2:Y:S01]  /*0200*/  LDC.64 R2, c[0x0][0x390] ;  /* 0x0000e400ff027b82 */ /* 0x000ea20000000a00 */
[----:B-1----:R-:W-:Y:S01]  /*0210*/  FADD R5, R8, R5 ;  /* 0x0000000508057221 */ /* 0x002fe20000000000 */
[----:B--2---:R-:W-:-:S05]  /*0220*/  IMAD.WIDE.U32 R2, R7, 0x4, R2 ;  /* 0x0000000407027825 */ /* 0x004fca00078e0002 */
[----:B------:R-:W-:Y:S01]  /*0230*/  STG.E desc[UR4][R2.64], R5 ;  /* 0x0000000502007986 */ /* 0x000fe2000c101904 */
[----:B------:R-:W-:Y:S05]  /*0240*/  EXIT ;  /* 0x000000000000794d */ /* 0x000fea0003800000 */
.L_x_0:
[----:B------:R-:W-:-:S00]  /*0250*/  BRA `(.L_x_0) ;  /* 0xfffffffc00fc7947 */ /* 0x000fc0000383ffff */
[----:B------:R-:W-:-:S00]  /*0260*/  NOP ;  /* 0x0000000000007918 */ /* 0x000fc00000000000 */
        /* <DEDUP_REMOVED lines=9> */
.L_x_12:


//--------------------- .text._Z17gemv_kernel_f32x4PfS_S_ii --------------------------
	.section	.text._Z17gemv_kernel_f32x4PfS_S_ii,"ax",@progbits
	.align	128
        .global         _Z17gemv_kernel_f32x4PfS_S_ii
        .type           _Z17gemv_kernel_f32x4PfS_S_ii,@function
        .size           _Z17gemv_kernel_f32x4PfS_S_ii,(.L_x_13 - _Z17gemv_kernel_f32x4PfS_S_ii)
        .other          _Z17gemv_kernel_f32x4PfS_S_ii,@"STO_CUDA_ENTRY STV_DEFAULT"
_Z17gemv_kernel_f32x4PfS_S_ii:
.text._Z17gemv_kernel_f32x4PfS_S_ii:
        /* <DEDUP_REMOVED lines=9> */
[----:B------:R-:W1:Y:S01]  /*0090*/  LDCU UR9, c[0x0][0x398] ;  /* 0x00007300ff0977ac */ /* 0x000e620008000800 */
[----:B------:R-:W-:Y:S01]  /*00a0*/  HFMA2 R23, -RZ, RZ, 0, 0 ;  /* 0x00000000ff177431 */ /* 0x000fe200000001ff */
[----:B------:R-:W2:Y:S01]  /*00b0*/  LDCU.64 UR10, c[0x0][0x358] ;  /* 0x00006b00ff0a77ac */ /* 0x000ea20008000a00 */
[----:B-1----:R-:W-:Y:S01]  /*00c0*/  UISETP.GE.AND UP0, UPT, UR9, 0x61, UPT ;  /* 0x000000610900788c */ /* 0x002fe2000bf06270 */
[----:B0-----:R-:W-:-:S08]  /*00d0*/  LOP3.LUT R0, R0, 0x1f, RZ, 0xc0, !PT ;  /* 0x0000001f00007812 */ /* 0x001fd000078ec0ff */
[----:B--2---:R-:W-:Y:S05]  /*00e0*/  BRA.U !UP0, `(.L_x_1) ;  /* 0x0000000908887547 */ /* 0x004fea000b800000 */
[----:B------:R-:W-:Y:S01]  /*00f0*/  UISETP.GE.U32.AND UP1, UPT, UR9, 0x3e1, UPT ;  /* 0x000003e10900788c */ /* 0x000fe2000bf26070 */
[----:B------:R-:W-:Y:S01]  /*0100*/  SHF.L.U32 R3, R0, 0x2, RZ ;  /* 0x0000000200037819 */ /* 0x000fe200000006ff */
[----:B------:R-:W-:Y:S01]  /*0110*/  UIADD3 UR5, UPT, UPT, UR9, 0x1f, URZ ;  /* 0x0000001f09057890 */ /* 0x000fe2000fffe0ff */
[----:B------:R-:W-:Y:S02]  /*0120*/  MOV R23, RZ ;  /* 0x000000ff00177202 */ /* 0x000fe40000000f00 */
[----:B------:R-:W-:Y:S01]  /*0130*/  MOV R2, RZ ;  /* 0x000000ff00027202 */ /* 0x000fe20000000f00 */
[----:B------:R-:W-:-:S04]  /*0140*/  USHF.R.U32.HI UR4, URZ, 0x7, UR5 ;  /* 0x00000007ff047899 */ /* 0x000fc80008011605 */
[----:B------:R-:W-:-:S04]  /*0150*/  ULOP3.LUT UR6, UR4, 0x7, URZ, 0xc0, !UPT ;  /* 0x0000000704067892 */ /* 0x000fc8000f8ec0ff */
[----:B------:R-:W-:Y:S01]  /*0160*/  UISETP.NE.AND UP0, UPT, UR6, URZ, UPT ;  /* 0x000000ff0600728c */ /* 0x000fe2000bf05270 */
[----:B------:R-:W-:Y:S10]  /*0170*/  BRA.U !UP1, `(.L_x_2) ;  /* 0x0000000509347547 */ /* 0x000ff4000b800000 */
[----:B------:R-:W-:Y:S01]  /*0180*/  ULOP3.LUT UR7, UR4, 0xfffff8, URZ, 0xc0, !UPT ;  /* 0x00fffff804077892 */ /* 0x000fe2000f8ec0ff */
[----:B------:R-:W-:Y:S01]  /*0190*/  IADD3 R30, PT, PT, R3, 0x200, RZ ;  /* 0x00000200031e7810 */ /* 0x000fe20007ffe0ff */
[----:B------:R-:W-:Y:S01]  /*01a0*/  IMAD R29, R28, UR9, R3 ;  /* 0x000000091c1d7c24 */ /* 0x000fe2000f8e0203 */
[----:B------:R-:W-:Y:S01]  /*01b0*/  MOV R23, RZ ;  /* 0x000000ff00177202 */ /* 0x000fe20000000f00 */
[----:B------:R-:W-:Y:S02]  /*01c0*/  UIADD3 UR8, UPT, UPT, -UR7, URZ, URZ ;  /* 0x000000ff07087290 */ /* 0x000fe4000fffe1ff */
[----:B------:R-:W-:-:S10]  /*01d0*/  MOV R2, UR7 ;  /* 0x0000000700027c02 */ /* 0x000fd40008000f00 */
.L_x_3:
[----:B------:R-:W0:Y:S01]  /*01e0*/  LDC.64 R20, c[0x0][0x388] ;  /* 0x0000e200ff147b82 */ /* 0x000e220000000a00 */
[----:B------:R-:W-:-:S07]  /*01f0*/  IADD3 R19, PT, PT, R30, -0x200, RZ ;  /* 0xfffffe001e137810 */ /* 0x000fce0007ffe0ff */
[----:B------:R-:W1:Y:S01]  /*0200*/  LDC.64 R24, c[0x0][0x380] ;  /* 0x0000e000ff187b82 */ /* 0x000e620000000a00 */
[----:B------:R-:W-:Y:S01]  /*0210*/  IADD3 R5, PT, PT, R30, -0x180, RZ ;  /* 0xfffffe801e057810 */ /* 0x000fe20007ffe0ff */
[----:B0-----:R-:W-:-:S06]  /*0220*/  IMAD.WIDE.U32 R18, R19, 0x4, R20 ;  /* 0x0000000413127825 */ /* 0x001fcc00078e0014 */
[----:B------:R-:W2:Y:S01]  /*0230*/  LDG.E.128.CONSTANT R16, desc[UR10][R18.64] ;  /* 0x0000000a12107981 */ /* 0x000ea2000c1e9d00 */
[----:B-1----:R-:W-:-:S05]  /*0240*/  IMAD.WIDE R24, R29, 0x4, R24 ;  /* 0x000000041d187825 */ /* 0x002fca00078e0218 */
[----:B------:R-:W2:Y:S01]  /*0250*/  LDG.E.128.CONSTANT R12, desc[UR10][R24.64] ;  /* 0x0000000a180c7981 */ /* 0x000ea2000c1e9d00 */
[----:B------:R-:W-:-:S03]  /*0260*/  IMAD.WIDE.U32 R4, R5, 0x4, R20 ;  /* 0x0000000405047825 */ /* 0x000fc600078e0014 */
[----:B------:R-:W3:Y:S04]  /*0270*/  LDG.E.128.CONSTANT R8, desc[UR10][R24.64+0x200] ;  /* 0x0002000a18087981 */ /* 0x000ee8000c1e9d00 */
[----:B------:R-:W3:Y:S01]  /*0280*/  LDG.E.128.CONSTANT R4, desc[UR10][R4.64] ;  /* 0x0000000a04047981 */ /* 0x000ee2000c1e9d00 */
[----:B--2---:R-:W-:-:S04]  /*0290*/  FFMA R12, R12, R16, R23 ;  /* 0x000000100c0c7223 */ /* 0x004fc80000000017 */
[----:B------:R-:W-:Y:S01]  /*02a0*/  FFMA R13, R13, R17, R12 ;  /* 0x000000110d0d7223 */ /* 0x000fe2000000000c */
[----:B------:R-:W-:-:S03]  /*02b0*/  IADD3 R17, PT, PT, R30, -0x100, RZ ;  /* 0xffffff001e117810 */ /* 0x000fc60007ffe0ff */
[----:B------:R-:W-:Y:S02]  /*02c0*/  FFMA R14, R14, R18, R13 ;  /* 0x000000120e0e7223 */ /* 0x000fe4000000000d */
[----:B------:R-:W-:-:S04]  /*02d0*/  IMAD.WIDE.U32 R16, R17, 0x4, R20 ;  /* 0x0000000411107825 */ /* 0x000fc800078e0014 */
[----:B------:R-:W-:-:S04]  /*02e0*/  FFMA R15, R15, R19, R14 ;  /* 0x000000130f0f7223 */ /* 0x000fc8000000000e */
[----:B---3--:R-:W-:Y:S01]  /*02f0*/  FFMA R8, R8, R4, R15 ;  /* 0x0000000408087223 */ /* 0x008fe2000000000f */
[----:B------:R-:W2:Y:S04]  /*0300*/  LDG.E.128.CONSTANT R16, desc[UR10][R16.64] ;  /* 0x0000000a10107981 */ /* 0x000ea8000c1e9d00 */
[----:B------:R-:W2:Y:S01]  /*0310*/  LDG.E.128.CONSTANT R12, desc[UR10][R24.64+0x400] ;  /* 0x0004000a180c7981 */ /* 0x000ea2000c1e9d00 */
[----:B------:R-:W-:Y:S01]  /*0320*/  FFMA R5, R9, R5, R8 ;  /* 0x0000000509057223 */ /* 0x000fe20000000008 */
[----:B------:R-:W-:-:S03]  /*0330*/  IADD3 R9, PT, PT, R30, -0x80, RZ ;  /* 0xffffff801e097810 */ /* 0x000fc60007ffe0ff */
[----:B------:R-:W-:Y:S02]  /*0340*/  FFMA R6, R10, R6, R5 ;  /* 0x000000060a067223 */ /* 0x000fe40000000005 */
[----:B------:R-:W-:-:S04]  /*0350*/  IMAD.WIDE.U32 R4, R9, 0x4, R20 ;  /* 0x0000000409047825 */ /* 0x000fc800078e0014 */
[----:B------:R-:W-:Y:S02]  /*0360*/  FFMA R23, R11, R7, R6 ;  /* 0x000000070b177223 */ /* 0x000fe40000000006 */
[----:B------:R-:W3:Y:S04]  /*0370*/  LDG.E.128.CONSTANT R8, desc[UR10][R24.64+0x600] ;  /* 0x0006000a18087981 */ /* 0x000ee8000c1e9d00 */
[----:B------:R-:W3:Y:S01]  /*0380*/  LDG.E.128.CONSTANT R4, desc[UR10][R4.64] ;  /* 0x0000000a04047981 */ /* 0x000ee2000c1e9d00 */
[----:B--2---:R-:W-:-:S04]  /*0390*/  FFMA R12, R12, R16, R23 ;  /* 0x000000100c0c7223 */ /* 0x004fc80000000017 */
[----:B------:R-:W-:-:S04]  /*03a0*/  FFMA R13, R13, R17, R12 ;  /* 0x000000110d0d7223 */ /* 0x000fc8000000000c */
[----:B------:R-:W-:Y:S01]  /*03b0*/  FFMA R14, R14, R18, R13 ;  /* 0x000000120e0e7223 */ /* 0x000fe2000000000d */
[----:B------:R-:W-:-:S04]  /*03c0*/  IMAD.WIDE.U32 R16, R30, 0x4, R20 ;  /* 0x000000041e107825 */ /* 0x000fc800078e0014 */
[----:B------:R-:W-:Y:S02]  /*03d0*/  FFMA R15, R15, R19, R14 ;  /* 0x000000130f0f7223 */ /* 0x000fe4000000000e */
[----:B------:R-:W2:Y:S02]  /*03e0*/  LDG.E.128.CONSTANT R16, desc[UR10][R16.64] ;  /* 0x0000000a10107981 */ /* 0x000ea4000c1e9d00 */
[----:B---3--:R-:W-:Y:S02]  /*03f0*/  FFMA R8, R8, R4, R15 ;  /* 0x0000000408087223 */ /* 0x008fe4000000000f */
[----:B------:R-:W2:Y:S02]  /*0400*/  LDG.E.128.CONSTANT R12, desc[UR10][R24.64+0x800] ;  /* 0x0008000a180c7981 */ /* 0x000ea4000c1e9d00 */
[----:B------:R-:W-:Y:S01]  /*0410*/  FFMA R9, R9, R5, R8 ;  /* 0x0000000509097223 */ /* 0x000fe20000000008 */
[----:B------:R-:W-:-:S03]  /*0420*/  IADD3 R5, PT, PT, R30, 0x80, RZ ;  /* 0x000000801e057810 */ /* 0x000fc60007ffe0ff */
[----:B------:R-:W-:Y:S02]  /*0430*/  FFMA R6, R10, R6, R9 ;  /* 0x000000060a067223 */ /* 0x000fe40000000009 */
[----:B------:R-:W-:-:S04]  /*0440*/  IMAD.WIDE.U32 R4, R5, 0x4, R20 ;  /* 0x0000000405047825 */ /* 0x000fc800078e0014 */
[----:B------:R-:W-:Y:S02]  /*0450*/  FFMA R23, R11, R7, R6 ;  /* 0x000000070b177223 */ /* 0x000fe40000000006 */
[----:B------:R-:W3:Y:S04]  /*0460*/  LDG.E.128.CONSTANT R8, desc[UR10][R24.64+0xa00] ;  /* 0x000a000a18087981 */ /* 0x000ee8000c1e9d00 */
[----:B------:R-:W3:Y:S01]  /*0470*/  LDG.E.128.CONSTANT R4, desc[UR10][R4.64] ;  /* 0x0000000a04047981 */ /* 0x000ee2000c1e9d00 */
[----:B------:R-:W-:-:S05]  /*0480*/  IADD3 R27, PT, PT, R30, 0x180, RZ ;  /* 0x000001801e1b7810 */ /* 0x000fca0007ffe0ff */
[----:B------:R-:W-:-:S04]  /*0490*/  IMAD.WIDE.U32 R26, R27, 0x4, R20 ;  /* 0x000000041b1a7825 */ /* 0x000fc800078e0014 */
[----:B--2---:R-:W-:-:S04]  /*04a0*/  FFMA R12, R12, R16, R23 ;  /* 0x000000100c0c7223 */ /* 0x004fc80000000017 */
[----:B------:R-:W-:Y:S01]  /*04b0*/  FFMA R13, R13, R17, R12 ;  /* 0x000000110d0d7223 */ /* 0x000fe2000000000c */
[----:B------:R-:W-:-:S03]  /*04c0*/  IADD3 R17, PT, PT, R30, 0x100, RZ ;  /* 0x000001001e117810 */ /* 0x000fc60007ffe0ff */
[----:B------:R-:W-:Y:S02]  /*04d0*/  FFMA R14, R14, R18, R13 ;  /* 0x000000120e0e7223 */ /* 0x000fe4000000000d */
[----:B------:R-:W-:-:S04]  /*04e0*/  IMAD.WIDE.U32 R16, R17, 0x4, R20 ;  /* 0x0000000411107825 */ /* 0x000fc800078e0014 */
[----:B------:R-:W-:Y:S01]  /*04f0*/  FFMA R15, R15, R19, R14 ;  /* 0x000000130f0f7223 */ /* 0x000fe2000000000e */
[----:B------:R-:W2:Y:S03]  /*0500*/  LDG.E.128.CONSTANT R20, desc[UR10][R24.64+0xe00] ;  /* 0x000e000a18147981 */ /* 0x000ea6000c1e9d00 */
[----:B---3--:R-:W-:Y:S01]  /*0510*/  FFMA R8, R8, R4, R15 ;  /* 0x0000000408087223 */ /* 0x008fe2000000000f */
[----:B------:R-:W3:Y:S04]  /*0520*/  LDG.E.128.CONSTANT R16, desc[UR10][R16.64] ;  /* 0x0000000a10107981 */ /* 0x000ee8000c1e9d00 */
[----:B------:R-:W3:Y:S04]  /*0530*/  LDG.E.128.CONSTANT R12, desc[UR10][R24.64+0xc00] ;  /* 0x000c000a180c7981 */ /* 0x000ee8000c1e9d00 */
[----:B------:R-:W2:Y:S01]  /*0540*/  LDG.E.128.CONSTANT R24, desc[UR10][R26.64] ;  /* 0x0000000a1a187981 */ /* 0x000ea2000c1e9d00 */
[----:B------:R-:W-:-:S04]  /*0550*/  FFMA R5, R9, R5, R8 ;  /* 0x0000000509057223 */ /* 0x000fc80000000008 */
[----:B------:R-:W-:-:S04]  /*0560*/  FFMA R6, R10, R6, R5 ;  /* 0x000000060a067223 */ /* 0x000fc80000000005 */
[----:B------:R-:W-:Y:S01]  /*0570*/  FFMA R7, R11, R7, R6 ;  /* 0x000000070b077223 */ /* 0x000fe20000000006 */
[----:B------:R-:W-:-:S04]  /*0580*/  UIADD3 UR8, UPT, UPT, UR8, 0x8, URZ ;  /* 0x0000000808087890 */ /* 0x000fc8000fffe0ff */
[----:B------:R-:W-:Y:S01]  /*0590*/  UISETP.NE.AND UP1, UPT, UR8, URZ, UPT ;  /* 0x000000ff0800728c */ /* 0x000fe2000bf25270 */
[----:B------:R-:W-:Y:S02]  /*05a0*/  IADD3 R29, PT, PT, R29, 0x400, RZ ;  /* 0x000004001d1d7810 */ /* 0x000fe40007ffe0ff */
[----:B------:R-:W-:Y:S01]  /*05b0*/  IADD3 R30, PT, PT, R30, 0x400, RZ ;  /* 0x000004001e1e7810 */ /* 0x000fe20007ffe0ff */
[----:B---3--:R-:W-:-:S04]  /*05c0*/  FFMA R12, R12, R16, R7 ;  /* 0x000000100c0c7223 */ /* 0x008fc80000000007 */
[----:B------:R-:W-:-:S04]  /*05d0*/  FFMA R13, R13, R17, R12 ;  /* 0x000000110d0d7223 */ /* 0x000fc8000000000c */
[----:B------:R-:W-:-:S04]  /*05e0*/  FFMA R14, R14, R18, R13 ;  /* 0x000000120e0e7223 */ /* 0x000fc8000000000d */
[----:B------:R-:W-:-:S04]  /*05f0*/  FFMA R15, R15, R19, R14 ;  /* 0x000000130f0f7223 */ /* 0x000fc8000000000e */
[----:B--2---:R-:W-:-:S04]  /*0600*/  FFMA R20, R20, R24, R15 ;  /* 0x0000001814147223 */ /* 0x004fc8000000000f */
[----:B------:R-:W-:-:S04]  /*0610*/  FFMA R21, R21, R25, R20 ;  /* 0x0000001915157223 */ /* 0x000fc80000000014 */
[----:B------:R-:W-:-:S04]  /*0620*/  FFMA R22, R22, R26, R21 ;  /* 0x0000001a16167223 */ /* 0x000fc80000000015 */
[----:B------:R-:W-:Y:S01]  /*0630*/  FFMA R23, R23, R27, R22 ;  /* 0x0000001b17177223 */ /* 0x000fe20000000016 */
[----:B------:R-:W-:Y:S06]  /*0640*/  BRA.U UP1, `(.L_x_3) ;  /* 0xfffffff901e47547 */ /* 0x000fec000b83ffff */
.L_x_2:
[----:B------:R-:W-:Y:S05]  /*0650*/  BRA.U !UP0, `(.L_x_1) ;  /* 0x00000005082c7547 */ /* 0x000fea000b800000 */
[----:B------:R-:W-:Y:S02]  /*0660*/  UISETP.GE.U32.AND UP0, UPT, UR6, 0x4, UPT ;  /* 0x000000040600788c */ /* 0x000fe4000bf06070 */
[----:B------:R-:W-:-:S07]  /*0670*/  ULOP3.LUT UP1, UR4, UR4, 0x3, URZ, 0xc0, !UPT ;  /* 0x0000000304047892 */ /* 0x000fce000f82c0ff */
[----:B------:R-:W-:Y:S05]  /*0680*/  BRA.U !UP0, `(.L_x_4) ;  /* 0x0000000108807547 */ /* 0x000fea000b800000 */
[----:B------:R-:W0:Y:S01]  /*0690*/  LDC.64 R20, c[0x0][0x388] ;  /* 0x0000e200ff147b82 */ /* 0x000e220000000a00 */
[----:B------:R-:W1:Y:S01]  /*06a0*/  LDCU UR6, c[0x0][0x398] ;  /* 0x00007300ff0677ac */ /* 0x000e620008000800 */
[----:B------:R-:W-:-:S06]  /*06b0*/  LEA R5, R2, R3, 0x7 ;  /* 0x0000000302057211 */ /* 0x000fcc00078e38ff */
[----:B------:R-:W2:Y:S01]  /*06c0*/  LDC.64 R24, c[0x0][0x380] ;  /* 0x0000e000ff187b82 */ /* 0x000ea20000000a00 */
[----:B-1----:R-:W-:Y:S02]  /*06d0*/  IMAD R7, R28, UR6, R5 ;  /* 0x000000061c077c24 */ /* 0x002fe4000f8e0205 */
[----:B0-----:R-:W-:-:S05]  /*06e0*/  IMAD.WIDE.U32 R20, R5, 0x4, R20 ;  /* 0x0000000405147825 */ /* 0x001fca00078e0014 */
[----:B------:R-:W3:Y:S01]  /*06f0*/  LDG.E.128.CONSTANT R12, desc[UR10][R20.64] ;  /* 0x0000000a140c7981 */ /* 0x000ee2000c1e9d00 */
[----:B--2---:R-:W-:-:S03]  /*0700*/  IMAD.WIDE R24, R7, 0x4, R24 ;  /* 0x0000000407187825 */ /* 0x004fc600078e0218 */
[----:B------:R-:W2:Y:S04]  /*0710*/  LDG.E.128.CONSTANT R4, desc[UR10][R20.64+0x200] ;  /* 0x0002000a14047981 */ /* 0x000ea8000c1e9d00 */
[----:B------:R-:W3:Y:S04]  /*0720*/  LDG.E.128.CONSTANT R16, desc[UR10][R24.64] ;  /* 0x0000000a18107981 */ /* 0x000ee8000c1e9d00 */
[----:B------:R-:W2:Y:S01]  /*0730*/  LDG.E.128.CONSTANT R8, desc[UR10][R24.64+0x200] ;  /* 0x0002000a18087981 */ /* 0x000ea2000c1e9d00 */
[----:B---3--:R-:W-:-:S04]  /*0740*/  FFMA R12, R16, R12, R23 ;  /* 0x0000000c100c7223 */ /* 0x008fc80000000017 */
[----:B------:R-:W-:-:S04]  /*0750*/  FFMA R13, R17, R13, R12 ;  /* 0x0000000d110d7223 */ /* 0x000fc8000000000c */
[----:B------:R-:W-:-:S04]  /*0760*/  FFMA R14, R18, R14, R13 ;  /* 0x0000000e120e7223 */ /* 0x000fc8000000000d */
[----:B------:R-:W-:Y:S02]  /*0770*/  FFMA R23, R19, R15, R14 ;  /* 0x0000000f13177223 */ /* 0x000fe4000000000e */
[----:B------:R-:W3:Y:S04]  /*0780*/  LDG.E.128.CONSTANT R12, desc[UR10][R20.64+0x400] ;  /* 0x0004000a140c7981 */ /* 0x000ee8000c1e9d00 */
[----:B------:R-:W3:Y:S01]  /*0790*/  LDG.E.128.CONSTANT R16, desc[UR10][R24.64+0x400] ;  /* 0x0004000a18107981 */ /* 0x000ee2000c1e9d00 */
[----:B--2---:R-:W-:-:S03]  /*07a0*/  FFMA R4, R8, R4, R23 ;  /* 0x0000000408047223 */ /* 0x004fc60000000017 */
[----:B------:R-:W2:Y:S04]  /*07b0*/  LDG.E.128.CONSTANT R20, desc[UR10][R20.64+0x600] ;  /* 0x0006000a14147981 */ /* 0x000ea8000c1e9d00 */
[----:B------:R-:W2:Y:S01]  /*07c0*/  LDG.E.128.CONSTANT R24, desc[UR10][R24.64+0x600] ;  /* 0x0006000a18187981 */ /* 0x000ea2000c1e9d00 */
[----:B------:R-:W-:-:S04]  /*07d0*/  FFMA R5, R9, R5, R4 ;  /* 0x0000000509057223 */ /* 0x000fc80000000004 */
[----:B------:R-:W-:-:S04]  /*07e0*/  FFMA R6, R10, R6, R5 ;  /* 0x000000060a067223 */ /* 0x000fc80000000005 */
[----:B------:R-:W-:Y:S01]  /*07f0*/  FFMA R7, R11, R7, R6 ;  /* 0x000000070b077223 */ /* 0x000fe20000000006 */
[----:B------:R-:W-:-:S03]  /*0800*/  IADD3 R2, PT, PT, R2, 0x4, RZ ;  /* 0x0000000402027810 */ /* 0x000fc60007ffe0ff */
[----:B---3--:R-:W-:-:S04]  /*0810*/  FFMA R12, R16, R12, R7 ;  /* 0x0000000c100c7223 */ /* 0x008fc80000000007 */
[----:B------:R-:W-:-:S04]  /*0820*/  FFMA R13, R17, R13, R12 ;  /* 0x0000000d110d7223 */ /* 0x000fc8000000000c */
[----:B------:R-:W-:-:S04]  /*0830*/  FFMA R14, R18, R14, R13 ;  /* 0x0000000e120e7223 */ /* 0x000fc8000000000d */
[----:B------:R-:W-:-:S04]  /*0840*/  FFMA R15, R19, R15, R14 ;  /* 0x0000000f130f7223 */ /* 0x000fc8000000000e */
[----:B--2---:R-:W-:-:S04]  /*0850*/  FFMA R4, R24, R20, R15 ;  /* 0x0000001418047223 */ /* 0x004fc8000000000f */
[----:B------:R-:W-:-:S04]  /*0860*/  FFMA R5, R25, R21, R4 ;  /* 0x0000001519057223 */ /* 0x000fc80000000004 */
[----:B------:R-:W-:-:S04]  /*0870*/  FFMA R22, R26, R22, R5 ;  /* 0x000000161a167223 */ /* 0x000fc80000000005 */
[----:B------:R-:W-:-:S07]  /*0880*/  FFMA R23, R27, R23, R22 ;  /* 0x000000171b177223 */ /* 0x000fce0000000016 */
.L_x_4:
[----:B------:R-:W-:Y:S05]  /*0890*/  BRA.U !UP1, `(.L_x_1) ;  /* 0x00000001099c7547 */ /* 0x000fea000b800000 */
[----:B------:R-:W-:Y:S02]  /*08a0*/  UISETP.NE.AND UP0, UPT, UR4, 0x1, UPT ;  /* 0x000000010400788c */ /* 0x000fe4000bf05270 */
[----:B------:R-:W-:-:S07]  /*08b0*/  ULOP3.LUT UP1, URZ, UR5, 0x80, URZ, 0xc0, !UPT ;  /* 0x0000008005ff7892 */ /* 0x000fce000f82c0ff */
[----:B------:R-:W-:Y:S05]  /*08c0*/  BRA.U !UP0, `(.L_x_5) ;  /* 0x0000000108587547 */ /* 0x000fea000b800000 */
[----:B------:R-:W0:Y:S01]  /*08d0*/  LDC.64 R12, c[0x0][0x388] ;  /* 0x0000e200ff0c7b82 */ /* 0x000e220000000a00 */
[----:B------:R-:W1:Y:S01]  /*08e0*/  LDCU UR4, c[0x0][0x398] ;  /* 0x00007300ff0477ac */ /* 0x000e620008000800 */
[----:B------:R-:W-:-:S06]  /*08f0*/  LEA R15, R2, R3, 0x7 ;  /* 0x00000003020f7211 */ /* 0x000fcc00078e38ff */
[----:B------:R-:W2:Y:S01]  /*0900*/  LDC.64 R20, c[0x0][0x380] ;  /* 0x0000e000ff147b82 */ /* 0x000ea20000000a00 */
[----:B-1----:R-:W-:Y:S02]  /*0910*/  IMAD R7, R28, UR4, R15 ;  /* 0x000000041c077c24 */ /* 0x002fe4000f8e020f */
[----:B0-----:R-:W-:-:S04]  /*0920*/  IMAD.WIDE.U32 R4, R15, 0x4, R12 ;  /* 0x000000040f047825 */ /* 0x001fc800078e000c */
[----:B--2---:R-:W-:Y:S02]  /*0930*/  IMAD.WIDE R20, R7, 0x4, R20 ;  /* 0x0000000407147825 */ /* 0x004fe400078e0214 */
[----:B------:R-:W2:Y:S04]  /*0940*/  LDG.E.128.CONSTANT R4, desc[UR10][R4.64] ;  /* 0x0000000a04047981 */ /* 0x000ea8000c1e9d00 */
[----:B------:R-:W2:Y:S01]  /*0950*/  LDG.E.128.CONSTANT R8, desc[UR10][R20.64] ;  /* 0x0000000a14087981 */ /* 0x000ea2000c1e9d00 */
[----:B------:R-:W-:-:S03]  /*0960*/  IADD3 R15, PT, PT, R15, 0x80, RZ ;  /* 0x000000800f0f7810 */ /* 0x000fc60007ffe0ff */
[----:B------:R-:W3:Y:S02]  /*0970*/  LDG.E.128.CONSTANT R16, desc[UR10][R20.64+0x200] ;  /* 0x0002000a14107981 */ /* 0x000ee4000c1e9d00 */
[----:B------:R-:W-:-:S06]  /*0980*/  IMAD.WIDE.U32 R12, R15, 0x4, R12 ;  /* 0x000000040f0c7825 */ /* 0x000fcc00078e000c */
[----:B------:R-:W3:Y:S01]  /*0990*/  LDG.E.128.CONSTANT R12, desc[UR10][R12.64] ;  /* 0x0000000a0c0c7981 */ /* 0x000ee2000c1e9d00 */
[----:B------:R-:W-:Y:S01]  /*09a0*/  IADD3 R2, PT, PT, R2, 0x2, RZ ;  /* 0x0000000202027810 */ /* 0x000fe20007ffe0ff */
[----:B--2---:R-:W-:-:S04]  /*09b0*/  FFMA R8, R8, R4, R23 ;  /* 0x0000000408087223 */ /* 0x004fc80000000017 */
[----:B------:R-:W-:-:S04]  /*09c0*/  FFMA R9, R9, R5, R8 ;  /* 0x0000000509097223 */ /* 0x000fc80000000008 */
[----:B------:R-:W-:-:S04]  /*09d0*/  FFMA R6, R10, R6, R9 ;  /* 0x000000060a067223 */ /* 0x000fc80000000009 */
[----:B------:R-:W-:-:S04]  /*09e0*/  FFMA R7, R11, R7, R6 ;  /* 0x000000070b077223 */ /* 0x000fc80000000006 */
[----:B---3--:R-:W-:-:S04]  /*09f0*/  FFMA R16, R16, R12, R7 ;  /* 0x0000000c10107223 */ /* 0x008fc80000000007 */
[----:B------:R-:W-:-:S04]  /*0a00*/  FFMA R17, R17, R13, R16 ;  /* 0x0000000d11117223 */ /* 0x000fc80000000010 */
[----:B------:R-:W-:-:S04]  /*0a10*/  FFMA R14, R18, R14, R17 ;  /* 0x0000000e120e7223 */ /* 0x000fc80000000011 */
[----:B------:R-:W-:-:S07]  /*0a20*/  FFMA R23, R19, R15, R14 ;  /* 0x0000000f13177223 */ /* 0x000fce000000000e */
.L_x_5:
        /* <DEDUP_REMOVED lines=9> */
[----:B------:R-:W2:Y:S02]  /*0ac0*/  LDG.E.128.CONSTANT R8, desc[UR10][R8.64] ;  /* 0x0000000a08087981 */ /* 0x000ea4000c1e9d00 */
[----:B--2---:R-:W-:-:S04]  /*0ad0*/  FFMA R2, R8, R4, R23 ;  /* 0x0000000408027223 */ /* 0x004fc80000000017 */
[----:B------:R-:W-:-:S04]  /*0ae0*/  FFMA R3, R9, R5, R2 ;  /* 0x0000000509037223 */ /* 0x000fc80000000002 */
[----:B------:R-:W-:-:S04]  /*0af0*/  FFMA R6, R10, R6, R3 ;  /* 0x000000060a067223 */ /* 0x000fc80000000003 */
[----:B------:R-:W-:-:S07]  /*0b00*/  FFMA R23, R11, R7, R6 ;  /* 0x000000070b177223 */ /* 0x000fce0000000006 */
.L_x_1:
[----:B------:R-:W0:Y:S01]  /*0b10*/  SHFL.BFLY PT, R2, R23, 0x10, 0x1f ;  /* 0x0e001f0017027f89 */ /* 0x000e2200000e0000 */
[----:B------:R-:W-:Y:S01]  /*0b20*/  ISETP.NE.AND P0, PT, R0, RZ, PT ;  /* 0x000000ff0000720c */ /* 0x000fe20003f05270 */
        /* <DEDUP_REMOVED lines=10> */
[----:B01----:R-:W-:Y:S01]  /*0bd0*/  FADD R5, R5, R0 ;  /* 0x0000000005057221 */ /* 0x003fe20000000000 */
[----:B--2---:R-:W-:-:S05]  /*0be0*/  IMAD.WIDE.U32 R28, R28, 0x4, R2 ;  /* 0x000000041c1c7825 */ /* 0x004fca00078e0002 */
[----:B------:R-:W-:Y:S01]  /*0bf0*/  STG.E desc[UR10][R28.64], R5 ;  /* 0x000000051c007986 */ /* 0x000fe2000c10190a */
[----:B------:R-:W-:Y:S05]  /*0c00*/  EXIT ;  /* 0x000000000000794d */ /* 0x000fea0003800000 */
.L_x_6:
        /* <DEDUP_REMOVED lines=15> */
.L_x_13:


//--------------------- .text._Z16sgemv_kernel_f32PfS_S_ii --------------------------
	.section	.text._Z16sgemv_kernel_f32PfS_S_ii,"ax",@progbits
	.align	128
        .global         _Z16sgemv_kernel_f32PfS_S_ii
        .type           _Z16sgemv_kernel_f32PfS_S_ii,@function
        .size           _Z16sgemv_kernel_f32PfS_S_ii,(.L_x_14 - _Z16sgemv_kernel_f32PfS_S_ii)
        .other          _Z16sgemv_kernel_f32PfS_S_ii,@"STO_CUDA_ENTRY STV_DEFAULT"
_Z16sgemv_kernel_f32PfS_S_ii:
.text._Z16sgemv_kernel_f32PfS_S_ii:
[----:B------:R-:W-:Y:S01]  /*0000*/  LDC R1, c[0x0][0x37c] ;  /* 0x0000df00ff017b82 */ /* 0x000fe20000000800 */
[----:B------:R-:W0:Y:S07]  /*0010*/  S2R R0, SR_TID.Y ;  /* 0x0000000000007919 */ /* 0x000e2e0000002200 */
[----:B------:R-:W0:Y:S01]  /*0020*/  S2UR UR4, SR_CTAID.X ;  /* 0x00000000000479c3 */ /* 0x000e220000002500 */
[----:B------:R-:W1:Y:S07]  /*0030*/  LDCU UR5, c[0x0][0x39c] ;  /* 0x00007380ff0577ac */ /* 0x000e6e0008000800 */
[----:B------:R-:W0:Y:S02]  /*0040*/  LDC R3, c[0x0][0x364] ;  /* 0x0000d900ff037b82 */ /* 0x000e240000000800 */
[----:B0-----:R-:W-:-:S05]  /*0050*/  IMAD R0, R3, UR4, R0 ;  /* 0x0000000403007c24 */ /* 0x001fca000f8e0200 */
[----:B-1----:R-:W-:-:S13]  /*0060*/  ISETP.GE.AND P0, PT, R0, UR5, PT ;  /* 0x0000000500007c0c */ /* 0x002fda000bf06270 */
[----:B------:R-:W-:Y:S05]  /*0070*/  @P0 EXIT ;  /* 0x000000000000094d */ /* 0x000fea0003800000 */
[----:B------:R-:W0:Y:S01]  /*0080*/  LDC R16, c[0x0][0x398] ;  /* 0x0000e600ff107b82 */ /* 0x000e220000000800 */
[----:B------:R-:W1:Y:S01]  /*0090*/  S2R R15, SR_TID.X ;  /* 0x00000000000f7919 */ /* 0x000e620000002100 */
[----:B------:R-:W2:Y:S01]  /*00a0*/  LDCU.64 UR4, c[0x0][0x358] ;  /* 0x00006b00ff0477ac */ /* 0x000ea20008000a00 */
[----:B------:R-:W-:Y:S01]  /*00b0*/  HFMA2 R20, -RZ, RZ, 0, 0 ;  /* 0x00000000ff147431 */ /* 0x000fe200000001ff */
[----:B0-----:R-:W-:Y:S02]  /*00c0*/  ISETP.GE.AND P0, PT, R16, 0x1, PT ;  /* 0x000000011000780c */ /* 0x001fe40003f06270 */
[----:B-1----:R-:W-:-:S11]  /*00d0*/  LOP3.LUT R15, R15, 0x1f, RZ, 0xc0, !PT ;  /* 0x0000001f0f0f7812 */ /* 0x002fd600078ec0ff */
[----:B--2---:R-:W-:Y:S05]  /*00e0*/  @!P0 BRA `(.L_x_7) ;  /* 0x0000000400b48947 */ /* 0x004fea0003800000 */
[C---:B------:R-:W-:Y:S02]  /*00f0*/  ISETP.GE.U32.AND P1, PT, R16.reuse, 0xe1, PT ;  /* 0x000000e11000780c */ /* 0x040fe40003f26070 */
[----:B------:R-:W-:Y:S02]  /*0100*/  IADD3 R26, PT, PT, R16, 0x1f, RZ ;  /* 0x0000001f101a7810 */ /* 0x000fe40007ffe0ff */
[----:B------:R-:W-:Y:S02]  /*0110*/  MOV R20, RZ ;  /* 0x000000ff00147202 */ /* 0x000fe40000000f00 */
[----:B------:R-:W-:Y:S02]  /*0120*/  SHF.R.U32.HI R12, RZ, 0x5, R26 ;  /* 0x00000005ff0c7819 */ /* 0x000fe4000001161a */
[----:B------:R-:W-:Y:S02]  /*0130*/  MOV R14, RZ ;  /* 0x000000ff000e7202 */ /* 0x000fe40000000f00 */
[----:B------:R-:W-:-:S04]  /*0140*/  LOP3.LUT R27, R12, 0x7, RZ, 0xc0, !PT ;  /* 0x000000070c1b7812 */ /* 0x000fc800078ec0ff */
[----:B------:R-:W-:Y:S01]  /*0150*/  ISETP.NE.AND P0, PT, R27, RZ, PT ;  /* 0x000000ff1b00720c */ /* 0x000fe20003f05270 */
[----:B------:R-:W-:-:S12]  /*0160*/  @!P1 BRA `(.L_x_8) ;  /* 0x0000000000c09947 */ /* 0x000fd80003800000 */
[----:B------:R-:W-:Y:S01]  /*0170*/  LOP3.LUT R14, R12, 0x3fffff8, RZ, 0xc0, !PT ;  /* 0x03fffff80c0e7812 */ /* 0x000fe200078ec0ff */
[----:B------:R-:W-:Y:S01]  /*0180*/  IMAD R16, R0, R16, R15 ;  /* 0x0000001000107224 */ /* 0x000fe200078e020f */
[----:B------:R-:W-:Y:S02]  /*0190*/  LOP3.LUT R13, R15, 0x80, RZ, 0xfc, !PT ;  /* 0x000000800f0d7812 */ /* 0x000fe400078efcff */
[----:B------:R-:W-:Y:S02]  /*01a0*/  MOV R20, RZ ;  /* 0x000000ff00147202 */ /* 0x000fe40000000f00 */
[----:B------:R-:W-:-:S07]  /*01b0*/  IADD3 R17, PT, PT, -R14, RZ, RZ ;  /* 0x000000ff0e117210 */ /* 0x000fce0007ffe1ff */
.L_x_9:
[----:B------:R-:W0:Y:S01]  /*01c0*/  LDC.64 R4, c[0x0][0x380] ;  /* 0x0000e000ff047b82 */ /* 0x000e220000000a00 */
[----:B------:R-:W-:-:S07]  /*01d0*/  IADD3 R29, PT, PT, R13, -0x80, RZ ;  /* 0xffffff800d1d7810 */ /* 0x000fce0007ffe0ff */
[----:B------:R-:W1:Y:S01]  /*01e0*/  LDC.64 R2, c[0x0][0x388] ;  /* 0x0000e200ff027b82 */ /* 0x000e620000000a00 */
[----:B0-----:R-:W-:-:S05]  /*01f0*/  IMAD.WIDE R4, R16, 0x4, R4 ;  /* 0x0000000410047825 */ /* 0x001fca00078e0204 */
[----:B------:R-:W2:Y:S01]  /*0200*/  LDG.E R7, desc[UR4][R4.64] ;  /* 0x0000000404077981 */ /* 0x000ea2000c1e1900 */
[--C-:B-1----:R-:W-:Y:S01]  /*0210*/  IMAD.WIDE.U32 R28, R29, 0x4, R2.reuse ;  /* 0x000000041d1c7825 */ /* 0x102fe200078e0002 */
[C---:B------:R-:W-:Y:S02]  /*0220*/  IADD3 R25, PT, PT, R13.reuse, -0x20, RZ ;  /* 0xffffffe00d197810 */ /* 0x040fe40007ffe0ff */
[----:B------:R-:W3:Y:S04]  /*0230*/  LDG.E R21, desc[UR4][R4.64+0x80] ;  /* 0x0000800404157981 */ /* 0x000ee8000c1e1900 */
[----:B------:R-:W2:Y:S01]  /*0240*/  LDG.E R6, desc[UR4][R28.64] ;  /* 0x000000041c067981 */ /* 0x000ea2000c1e1900 */
[----:B------:R-:W-:Y:S01]  /*0250*/  IADD3 R9, PT, PT, R13, 0x20, RZ ;  /* 0x000000200d097810 */ /* 0x000fe20007ffe0ff */
[----:B------:R-:W-:-:S02]  /*0260*/  IMAD.WIDE.U32 R24, R25, 0x4, R2 ;  /* 0x0000000419187825 */ /* 0x000fc400078e0002 */
[----:B------:R-:W3:Y:S02]  /*0270*/  LDG.E R19, desc[UR4][R28.64+0x80] ;  /* 0x000080041c137981 */ /* 0x000ee4000c1e1900 */
[----:B------:R-:W-:Y:S02]  /*0280*/  IMAD.WIDE.U32 R8, R9, 0x4, R2 ;  /* 0x0000000409087825 */ /* 0x000fe400078e0002 */
[----:B------:R-:W4:Y:S04]  /*0290*/  LDG.E R18, desc[UR4][R28.64+0x100] ;  /* 0x000100041c127981 */ /* 0x000f28000c1e1900 */
[----:B------:R-:W4:Y:S01]  /*02a0*/  LDG.E R23, desc[UR4][R4.64+0x100] ;  /* 0x0001000404177981 */ /* 0x000f22000c1e1900 */
[----:B------:R-:W-:-:S03]  /*02b0*/  IADD3 R11, PT, PT, R13, 0x40, RZ ;  /* 0x000000400d0b7810 */ /* 0x000fc60007ffe0ff */
[----:B------:R-:W5:Y:S02]  /*02c0*/  LDG.E R22, desc[UR4][R24.64] ;  /* 0x0000000418167981 */ /* 0x000f64000c1e1900 */
[----:B------:R-:W-:Y:S02]  /*02d0*/  IMAD.WIDE.U32 R10, R11, 0x4, R2 ;  /* 0x000000040b0a7825 */ /* 0x000fe400078e0002 */
[----:B------:R0:W5:Y:S04]  /*02e0*/  LDG.E R8, desc[UR4][R8.64] ;  /* 0x0000000408087981 */ /* 0x000168000c1e1900 */
[----:B------:R-:W5:Y:S04]  /*02f0*/  LDG.E R28, desc[UR4][R4.64+0x200] ;  /* 0x00020004041c7981 */ /* 0x000f68000c1e1900 */
[----:B------:R-:W5:Y:S01]  /*0300*/  LDG.E R25, desc[UR4][R4.64+0x180] ;  /* 0x0001800404197981 */ /* 0x000f62000c1e1900 */
[----:B0-----:R-:W-:-:S03]  /*0310*/  IADD3 R9, PT, PT, R13, 0x60, RZ ;  /* 0x000000600d097810 */ /* 0x001fc60007ffe0ff */
[----:B------:R-:W5:Y:S04]  /*0320*/  LDG.E R29, desc[UR4][R4.64+0x280] ;  /* 0x00028004041d7981 */ /* 0x000f68000c1e1900 */
[----:B------:R-:W5:Y:S04]  /*0330*/  LDG.E R11, desc[UR4][R10.64] ;  /* 0x000000040a0b7981 */ /* 0x000f68000c1e1900 */
[----:B------:R-:W5:Y:S01]  /*0340*/  LDG.E R24, desc[UR4][R4.64+0x300] ;  /* 0x0003000404187981 */ /* 0x000f62000c1e1900 */
[----:B--2---:R-:W-:Y:S01]  /*0350*/  FFMA R20, R7, R6, R20 ;  /* 0x0000000607147223 */ /* 0x004fe20000000014 */
[----:B------:R-:W-:-:S06]  /*0360*/  IMAD.WIDE.U32 R6, R13, 0x4, R2 ;  /* 0x000000040d067825 */ /* 0x000fcc00078e0002 */
[----:B------:R-:W2:Y:S01]  /*0370*/  LDG.E R6, desc[UR4][R6.64] ;  /* 0x0000000406067981 */ /* 0x000ea2000c1e1900 */
[----:B------:R-:W-:-:S06]  /*0380*/  IMAD.WIDE.U32 R2, R9, 0x4, R2 ;  /* 0x0000000409027825 */ /* 0x000fcc00078e0002 */
[----:B------:R-:W2:Y:S04]  /*0390*/  LDG.E R2, desc[UR4][R2.64] ;  /* 0x0000000402027981 */ /* 0x000ea8000c1e1900 */
[----:B------:R-:W2:Y:S01]  /*03a0*/  LDG.E R7, desc[UR4][R4.64+0x380] ;  /* 0x0003800404077981 */ /* 0x000ea2000c1e1900 */
[----:B---3--:R-:W-:Y:S01]  /*03b0*/  FFMA R20, R21, R19, R20 ;  /* 0x0000001315147223 */ /* 0x008fe20000000014 */
[----:B------:R-:W-:-:S03]  /*03c0*/  IADD3 R17, PT, PT, R17, 0x8, RZ ;  /* 0x0000000811117810 */ /* 0x000fc60007ffe0ff */
[----:B----4-:R-:W-:Y:S01]  /*03d0*/  FFMA R18, R23, R18, R20 ;  /* 0x0000001217127223 */ /* 0x010fe20000000014 */
[----:B------:R-:W-:-:S03]  /*03e0*/  ISETP.NE.AND P1, PT, R17, RZ, PT ;  /* 0x000000ff1100720c */ /* 0x000fc60003f25270 */
[----:B-----5:R-:W-:Y:S01]  /*03f0*/  FFMA R25, R25, R22, R18 ;  /* 0x0000001619197223 */ /* 0x020fe20000000012 */
[----:B------:R-:W-:Y:S02]  /*0400*/  IADD3 R16, PT, PT, R16, 0x100, RZ ;  /* 0x0000010010107810 */ /* 0x000fe40007ffe0ff */
[----:B------:R-:W-:Y:S01]  /*0410*/  IADD3 R13, PT, PT, R13, 0x100, RZ ;  /* 0x000001000d0d7810 */ /* 0x000fe20007ffe0ff */
[----:B--2---:R-:W-:-:S04]  /*0420*/  FFMA R6, R28, R6, R25 ;  /* 0x000000061c067223 */ /* 0x004fc80000000019 */
[----:B------:R-:W-:-:S04]  /*0430*/  FFMA R29, R29, R8, R6 ;  /* 0x000000081d1d7223 */ /* 0x000fc80000000006 */
[----:B------:R-:W-:-:S04]  /*0440*/  FFMA R24, R24, R11, R29 ;  /* 0x0000000b18187223 */ /* 0x000fc8000000001d */
[----:B------:R-:W-:Y:S01]  /*0450*/  FFMA R20, R7, R2, R24 ;  /* 0x0000000207147223 */ /* 0x000fe20000000018 */
[----:B------:R-:W-:Y:S06]  /*0460*/  @P1 BRA `(.L_x_9) ;  /* 0xfffffffc00541947 */ /* 0x000fec000383ffff */
.L_x_8:
[----:B------:R-:W-:Y:S05]  /*0470*/  @!P0 BRA `(.L_x_7) ;  /* 0x0000000000d08947 */ /* 0x000fea0003800000 */
[----:B------:R-:W-:Y:S02]  /*0480*/  ISETP.GE.U32.AND P0, PT, R27, 0x4, PT ;  /* 0x000000041b00780c */ /* 0x000fe40003f06070 */
[----:B------:R-:W-:-:S11]  /*0490*/  LOP3.LUT P1, R16, R12, 0x3, RZ, 0xc0, !PT ;  /* 0x000000030c107812 */ /* 0x000fd6000782c0ff */
[----:B------:R-:W-:Y:S05]  /*04a0*/  @!P0 BRA `(.L_x_10) ;  /* 0x0000000000508947 */ /* 0x000fea0003800000 */
[----:B------:R-:W0:Y:S01]  /*04b0*/  LDC.64 R2, c[0x0][0x388] ;  /* 0x0000e200ff027b82 */ /* 0x000e220000000a00 */
[----:B------:R-:W1:Y:S01]  /*04c0*/  LDCU UR6, c[0x0][0x398] ;  /* 0x00007300ff0677ac */ /* 0x000e620008000800 */
[----:B------:R-:W-:-:S06]  /*04d0*/  LEA R7, R14, R15, 0x5 ;  /* 0x0000000f0e077211 */ /* 0x000fcc00078e28ff */
[----:B------:R-:W2:Y:S01]  /*04e0*/  LDC.64 R4, c[0x0][0x380] ;  /* 0x0000e000ff047b82 */ /* 0x000ea20000000a00 */
[----:B-1----:R-:W-:Y:S02]  /*04f0*/  IMAD R9, R0, UR6, R7 ;  /* 0x0000000600097c24 */ /* 0x002fe4000f8e0207 */
[----:B0-----:R-:W-:-:S05]  /*0500*/  IMAD.WIDE.U32 R2, R7, 0x4, R2 ;  /* 0x0000000407027825 */ /* 0x001fca00078e0002 */
[----:B------:R-:W3:Y:S01]  /*0510*/  LDG.E R6, desc[UR4][R2.64] ;  /* 0x0000000402067981 */ /* 0x000ee2000c1e1900 */
[----:B--2---:R-:W-:-:S03]  /*0520*/  IMAD.WIDE R4, R9, 0x4, R4 ;  /* 0x0000000409047825 */ /* 0x004fc600078e0204 */
[----:B------:R-:W2:Y:S04]  /*0530*/  LDG.E R8, desc[UR4][R2.64+0x80] ;  /* 0x0000800402087981 */ /* 0x000ea8000c1e1900 */
[----:B------:R-:W3:Y:S04]  /*0540*/  LDG.E R7, desc[UR4][R4.64] ;  /* 0x0000000404077981 */ /* 0x000ee8000c1e1900 */
[----:B------:R-:W2:Y:S04]  /*0550*/  LDG.E R9, desc[UR4][R4.64+0x80] ;  /* 0x0000800404097981 */ /* 0x000ea8000c1e1900 */
[----:B------:R-:W4:Y:S04]  /*0560*/  LDG.E R10, desc[UR4][R2.64+0x100] ;  /* 0x00010004020a7981 */ /* 0x000f28000c1e1900 */
[----:B------:R-:W4:Y:S04]  /*0570*/  LDG.E R11, desc[UR4][R4.64+0x100] ;  /* 0x00010004040b7981 */ /* 0x000f28000c1e1900 */
[----:B------:R-:W5:Y:S04]  /*0580*/  LDG.E R13, desc[UR4][R4.64+0x180] ;  /* 0x00018004040d7981 */ /* 0x000f68000c1e1900 */
[----:B------:R-:W5:Y:S01]  /*0590*/  LDG.E R12, desc[UR4][R2.64+0x180] ;  /* 0x00018004020c7981 */ /* 0x000f62000c1e1900 */
[----:B------:R-:W-:Y:S01]  /*05a0*/  IADD3 R14, PT, PT, R14, 0x4, RZ ;  /* 0x000000040e0e7810 */ /* 0x000fe20007ffe0ff */
[----:B---3--:R-:W-:-:S04]  /*05b0*/  FFMA R6, R7, R6, R20 ;  /* 0x0000000607067223 */ /* 0x008fc80000000014 */
[----:B--2---:R-:W-:-:S04]  /*05c0*/  FFMA R6, R9, R8, R6 ;  /* 0x0000000809067223 */ /* 0x004fc80000000006 */
[----:B----4-:R-:W-:-:S04]  /*05d0*/  FFMA R6, R11, R10, R6 ;  /* 0x0000000a0b067223 */ /* 0x010fc80000000006 */
[----:B-----5:R-:W-:-:S07]  /*05e0*/  FFMA R20, R13, R12, R6 ;  /* 0x0000000c0d147223 */ /* 0x020fce0000000006 */
.L_x_10:
[----:B------:R-:W-:Y:S05]  /*05f0*/  @!P1 BRA `(.L_x_7) ;  /* 0x0000000000709947 */ /* 0x000fea0003800000 */
[----:B------:R-:W-:Y:S01]  /*0600*/  ISETP.NE.AND P0, PT, R16, 0x1, PT ;  /* 0x000000011000780c */ /* 0x000fe20003f05270 */
[----:B------:R-:W0:Y:S01]  /*0610*/  LDC.64 R8, c[0x0][0x388] ;  /* 0x0000e200ff087b82 */ /* 0x000e220000000a00 */
[----:B------:R-:W-:-:S07]  /*0620*/  LOP3.LUT P1, RZ, R26, 0x20, RZ, 0xc0, !PT ;  /* 0x000000201aff7812 */ /* 0x000fce000782c0ff */
[----:B------:R-:W1:Y:S04]  /*0630*/  LDC.64 R4, c[0x0][0x380] ;  /* 0x0000e000ff047b82 */ /* 0x000e680000000a00 */
[CC--:B------:R-:W-:Y:S02]  /*0640*/  @P0 LEA R11, R14.reuse, R15.reuse, 0x5 ;  /* 0x0000000f0e0b0211 */ /* 0x0c0fe400078e28ff */
[----:B------:R-:W-:Y:S02]  /*0650*/  @P0 IADD3 R14, PT, PT, R14, 0x2, RZ ;  /* 0x000000020e0e0810 */ /* 0x000fe40007ffe0ff */
[----:B------:R-:W2:Y:S01]  /*0660*/  @P0 LDC R10, c[0x0][0x398] ;  /* 0x0000e600ff0a0b82 */ /* 0x000ea20000000800 */
[----:B------:R-:W-:Y:S02]  /*0670*/  @P0 IADD3 R13, PT, PT, R11, 0x20, RZ ;  /* 0x000000200b0d0810 */ /* 0x000fe40007ffe0ff */
[----:B------:R-:W-:-:S05]  /*0680*/  @P1 LEA R17, R14, R15, 0x5 ;  /* 0x0000000f0e111211 */ /* 0x000fca00078e28ff */
[----:B------:R-:W3:Y:S08]  /*0690*/  @P1 LDC R12, c[0x0][0x398] ;  /* 0x0000e600ff0c1b82 */ /* 0x000ef00000000800 */
[----:B------:R-:W4:Y:S08]  /*06a0*/  LDC.64 R6, c[0x0][0x380] ;  /* 0x0000e000ff067b82 */ /* 0x000f300000000a00 */
[----:B------:R-:W5:Y:S01]  /*06b0*/  LDC.64 R2, c[0x0][0x388] ;  /* 0x0000e200ff027b82 */ /* 0x000f620000000a00 */
[----:B--2---:R-:W-:-:S02]  /*06c0*/  @P0 IMAD R19, R0, R10, R11 ;  /* 0x0000000a00130224 */ /* 0x004fc400078e020b */
[----:B0-----:R-:W-:-:S04]  /*06d0*/  @P0 IMAD.WIDE.U32 R10, R11, 0x4, R8 ;  /* 0x000000040b0a0825 */ /* 0x001fc800078e0008 */
[----:B-1----:R-:W-:Y:S02]  /*06e0*/  @P0 IMAD.WIDE R4, R19, 0x4, R4 ;  /* 0x0000000413040825 */ /* 0x002fe400078e0204 */
[----:B------:R-:W2:Y:S02]  /*06f0*/  @P0 LDG.E R10, desc[UR4][R10.64] ;  /* 0x000000040a0a0981 */ /* 0x000ea4000c1e1900 */
[----:B------:R-:W-:Y:S02]  /*0700*/  @P0 IMAD.WIDE.U32 R8, R13, 0x4, R8 ;  /* 0x000000040d080825 */ /* 0x000fe400078e0008 */
[----:B------:R-:W2:Y:S02]  /*0710*/  @P0 LDG.E R19, desc[UR4][R4.64] ;  /* 0x0000000404130981 */ /* 0x000ea4000c1e1900 */
[----:B---3--:R-:W-:Y:S02]  /*0720*/  @P1 IMAD R13, R0, R12, R17 ;  /* 0x0000000c000d1224 */ /* 0x008fe400078e0211 */
[----:B------:R-:W3:Y:S02]  /*0730*/  @P0 LDG.E R8, desc[UR4][R8.64] ;  /* 0x0000000408080981 */ /* 0x000ee4000c1e1900 */
[----:B----4-:R-:W-:-:S02]  /*0740*/  @P1 IMAD.WIDE R6, R13, 0x4, R6 ;  /* 0x000000040d061825 */ /* 0x010fc400078e0206 */
[----:B------:R-:W3:Y:S02]  /*0750*/  @P0 LDG.E R12, desc[UR4][R4.64+0x80] ;  /* 0x00008004040c0981 */ /* 0x000ee4000c1e1900 */
[----:B-----5:R-:W-:Y:S02]  /*0760*/  @P1 IMAD.WIDE.U32 R2, R17, 0x4, R2 ;  /* 0x0000000411021825 */ /* 0x020fe400078e0002 */
[----:B------:R-:W4:Y:S04]  /*0770*/  @P1 LDG.E R7, desc[UR4][R6.64] ;  /* 0x0000000406071981 */ /* 0x000f28000c1e1900 */
[----:B------:R-:W4:Y:S01]  /*0780*/  @P1 LDG.E R2, desc[UR4][R2.64] ;  /* 0x0000000402021981 */ /* 0x000f22000c1e1900 */
[----:B--2---:R-:W-:-:S04]  /*0790*/  @P0 FFMA R19, R19, R10, R20 ;  /* 0x0000000a13130223 */ /* 0x004fc80000000014 */
[----:B---3--:R-:W-:-:S04]  /*07a0*/  @P0 FFMA R20, R12, R8, R19 ;  /* 0x000000080c140223 */ /* 0x008fc80000000013 */
[----:B----4-:R-:W-:-:S07]  /*07b0*/  @P1 FFMA R20, R7, R2, R20 ;  /* 0x0000000207141223 */ /* 0x010fce0000000014 */
.L_x_7:
        /* <DEDUP_REMOVED lines=13> */
[----:B--2---:R-:W-:-:S05]  /*0890*/  IMAD.WIDE R2, R0, 0x4, R2 ;  /* 0x0000000400027825 */ /* 0x004fca00078e0202 */
[----:B------:R-:W-:Y:S01]  /*08a0*/  STG.E desc[UR4][R2.64], R7 ;  /* 0x0000000702007986 */ /* 0x000fe2000c101904 */
[----:B------:R-:W-:Y:S05]  /*08b0*/  EXIT ;  /* 0x000000000000794d */ /* 0x000fea0003800000 */
.L_x_11:
        /* <DEDUP_REMOVED lines=12> */
.L_x_14:


//--------------------- .nv.shared.reserved.0     --------------------------
	.section	.nv.shared.reserved.0,"aw",@nobits
	.weak		__nv_reservedSMEM_offset_0_alias
	.size		__nv_reservedSMEM_offset_0_alias, 0, 64
	.other		__nv_reservedSMEM_offset_0_alias,@"STO_CUDA_RESERVED_SHARED STV_DEFAULT"
__nv_reservedSMEM_offset_0_alias:
	.zero		0
	.zero		64


//--------------------- .nv.constant0._Z18gemv_kernel_2xwarpPfS_S_ii --------------------------
	.section	.nv.constant0._Z18gemv_kernel_2xwarpPfS_S_ii,"a",@progbits
	.sectionflags	@""
	.align	4
.nv.constant0._Z18gemv_kernel_2xwarpPfS_S_ii:
	.zero		928


//--------------------- .nv.constant0._Z17gemv_kernel_f32x4PfS_S_ii --------------------------
	.section	.nv.constant0._Z17gemv_kernel_f32x4PfS_S_ii,"a",@progbits
	.sectionflags	@""
	.align	4
.nv.constant0._Z17gemv_kernel_f32x4PfS_S_ii:
	.zero		928


//--------------------- .nv.constant0._Z16sgemv_kernel_f32PfS_S_ii --------------------------
	.section	.nv.constant0._Z16sgemv_kernel_f32PfS_S_ii,"a",@progbits
	.sectionflags	@""
	.align	4
.nv.constant0._Z16sgemv_kernel_f32PfS_S_ii:
	.zero		928


//--------------------- SYMBOLS --------------------------

	.type		.nv.reservedSmem.offset0,@object
	.size		.nv.reservedSmem.offset0,0x4
